// auto-generated by cutlass_sweep.gemm — config: {"arch": "sm_100", "cluster_m": 2, "cluster_n": 1, "dtype": "e4m3", "dtype_b": "e4m3", "layout": "nt", "stages": 0, "tile_k": 64, "tile_m": 64, "tile_n": 128}
#include "cutlass/cutlass.h"
#include "cutlass/gemm/collective/collective_builder.hpp"
#include "cutlass/gemm/device/gemm_universal_adapter.h"
#include "cutlass/gemm/kernel/gemm_universal.hpp"
#include "cutlass/epilogue/collective/collective_builder.hpp"

using ElemA = cutlass::float_e4m3_t;
using ElemB = cutlass::float_e4m3_t;
using ElemCD = cutlass::float_e4m3_t;
using Acc  = float;
using TileShape    = cute::Shape<cute::_64, cute::_128, cute::_64>;
using ClusterShape = cute::Shape<cute::_2, cute::_1, cute::_1>;

using CollectiveEpilogue = typename cutlass::epilogue::collective::CollectiveBuilder<
    cutlass::arch::Sm100, cutlass::arch::OpClassTensorOp,
    TileShape, ClusterShape,
    cutlass::epilogue::collective::EpilogueTileAuto,
    Acc, Acc,
    ElemCD, cutlass::layout::RowMajor, 128 / cutlass::sizeof_bits<ElemCD>::value,
    ElemCD, cutlass::layout::RowMajor, 128 / cutlass::sizeof_bits<ElemCD>::value,
    cutlass::epilogue::collective::EpilogueScheduleAuto
  >::CollectiveOp;

using CollectiveMainloop = typename cutlass::gemm::collective::CollectiveBuilder<
    cutlass::arch::Sm100, cutlass::arch::OpClassTensorOp,
    ElemA, cutlass::layout::RowMajor, 128 / cutlass::sizeof_bits<ElemA>::value,
    ElemB, cutlass::layout::ColumnMajor, 128 / cutlass::sizeof_bits<ElemB>::value,
    Acc,
    TileShape, ClusterShape,
    cutlass::gemm::collective::StageCountAutoCarveout<static_cast<int>(sizeof(typename CollectiveEpilogue::SharedStorage))>,
    cutlass::gemm::collective::KernelScheduleAuto
  >::CollectiveOp;

using GemmKernel = cutlass::gemm::kernel::GemmUniversal<
    cute::Shape<int,int,int,int>,
    CollectiveMainloop,
    CollectiveEpilogue
>;
using Gemm = cutlass::gemm::device::GemmUniversalAdapter<GemmKernel>;

// Force the device kernel symbol into the cubin without needing a host main.
auto* _anchor = &cutlass::device_kernel<GemmKernel>;


// ===== COMPILED SASS (sm_100a) =====

	.target	sm_100a

	.elftype	@"ET_EXEC"


//--------------------- .note.nv.tkinfo           --------------------------
	.section	.note.nv.tkinfo,"",@"SHT_NOTE"
	.sectionflags	@"SHF_NOTE_NV_TKINFO"
	.tkinfo
        /*0018*/ 	.word	0x00000002
        /*0030*/ 	.string	""
        /*0030*/ 	.string	"ptxas"
        /*0030*/ 	.string	"Cuda compilation tools, release 13.0, V13.0.88"
        /*0030*/ 	.string	"Build cuda_13.0.r13.0/compiler.36424714_0"
        /*0030*/ 	.string	"-arch sm_100a -m 64 "



//--------------------- .note.nv.cuinfo           --------------------------
	.section	.note.nv.cuinfo,"",@"SHT_NOTE"
	.sectionflags	@"SHF_NOTE_NV_CUINFO"
        /*0018*/ 	.short	0x0002
        /*001a*/ 	.short	0x0064
        /*001c*/ 	.short	0x0082
	.zero		2


//--------------------- .nv.info                  --------------------------
	.section	.nv.info,"",@"SHT_CUDA_INFO"
	.align	4


	//----- nvinfo : EIATTR_REGCOUNT
	.align		4
        /*0000*/ 	.byte	0x04, 0x2f
        /*0002*/ 	.short	(.L_19 - .L_18)
	.align		4
.L_18:
        /*0004*/ 	.word	index@(_ZN7cutlass13device_kernelINS_4gemm6kernel13GemmUniversalIN4cute5tupleIJiiiiEEENS1_10collective13CollectiveMmaINS1_35MainloopSm100TmaUmmaWarpSpecializedILi17ELi2ELi4ENS5_IJNS4_1CILi2EEENSA_ILi1EEESC_EEEEENS5_IJNSA_ILi64EEENSA_ILi128EEESF_EEENS_12float_e4m3_tENS5_IJlSC_lEEESI_SJ_NS4_8TiledMMAINS4_8MMA_AtomIJNS4_10MMA_TraitsINS4_19SM100_MMA_F8F6F4_SSEJSI_SI_fSF_SG_NS4_17integral_constantINS4_4UMMA5MajorELSQ_0EEESR_NSO_INSP_7ScaleInELSS_0EEEST_EEEEEENS4_6LayoutINS5_IJSC_SC_SC_EEENS5_IJNSA_ILi0EEESY_SY_EEEEENS5_IJNS4_10UnderscoreES11_S11_EEEEENS4_13SM90_TMA_LOADENS4_14ComposedLayoutINS4_7SwizzleILi2ELi4ELi3EEENS4_18smem_ptr_flag_bitsILi8EEENSW_INS5_IJNSA_ILi8EEESF_EEENS5_IJSF_SC_EEEEEEEvNS4_8identityENS4_23SM90_TMA_LOAD_MULTICASTES1E_vS1F_EENS_8epilogue10collective18CollectiveEpilogueINS1I_23Sm100TmaWarpSpecializedILi2ELi2ELi32ELb0ELb0EEEJSH_NS5_IJNSW_ISF_SC_EES1N_EEESI_SJ_SI_SJ_NS1I_6fusion15FusionCallbacksIS1M_NS1P_17LinearCombinationISI_fSI_fLNS_15FloatRoundStyleE2EEESH_S1O_JEEENS4_5SM1004TMEM4LOAD26SM100_TMEM_LOAD_16dp32b32xES14_S1E_NS4_39AutoVectorizingCopyWithAssumedAlignmentILi128EEENS4_14SM90_TMA_STOREES1E_S20_S20_EEEvvEEEEvNT_6ParamsE)
        /*0008*/ 	.word	0x00000072


	//----- nvinfo : EIATTR_FRAME_SIZE
	.align		4
.L_19:
        /*000c*/ 	.byte	0x04, 0x11
        /*000e*/ 	.short	(.L_21 - .L_20)
	.align		4
.L_20:
        /*0010*/ 	.word	index@($__internal_2_$__cuda_sm10x_tcgen05_guardrail_trap_unallocated_columns_being_dealloced)
        /*0014*/ 	.word	0x00000000


	//----- nvinfo : EIATTR_FRAME_SIZE
	.align		4
.L_21:
        /*0018*/ 	.byte	0x04, 0x11
        /*001a*/ 	.short	(.L_23 - .L_22)
	.align		4
.L_22:
        /*001c*/ 	.word	index@($__internal_1_$__cuda_sm10x_tcgen05_guardrail_trap_phase_invalid_during_alloc)
        /*0020*/ 	.word	0x00000000


	//----- nvinfo : EIATTR_FRAME_SIZE
	.align		4
.L_23:
        /*0024*/ 	.byte	0x04, 0x11
        /*0026*/ 	.short	(.L_25 - .L_24)
	.align		4
.L_24:
        /*0028*/ 	.word	index@($__internal_0_$__cuda_sm10x_tcgen05_guardrail_trap_col_being_dealloced_not_returned_by_alloc)
        /*002c*/ 	.word	0x00000000


	//----- nvinfo : EIATTR_FRAME_SIZE
	.align		4
.L_25:
        /*0030*/ 	.byte	0x04, 0x11
        /*0032*/ 	.short	(.L_27 - .L_26)
	.align		4
.L_26:
        /*0034*/ 	.word	index@(_ZN7cutlass13device_kernelINS_4gemm6kernel13GemmUniversalIN4cute5tupleIJiiiiEEENS1_10collective13CollectiveMmaINS1_35MainloopSm100TmaUmmaWarpSpecializedILi17ELi2ELi4ENS5_IJNS4_1CILi2EEENSA_ILi1EEESC_EEEEENS5_IJNSA_ILi64EEENSA_ILi128EEESF_EEENS_12float_e4m3_tENS5_IJlSC_lEEESI_SJ_NS4_8TiledMMAINS4_8MMA_AtomIJNS4_10MMA_TraitsINS4_19SM100_MMA_F8F6F4_SSEJSI_SI_fSF_SG_NS4_17integral_constantINS4_4UMMA5MajorELSQ_0EEESR_NSO_INSP_7ScaleInELSS_0EEEST_EEEEEENS4_6LayoutINS5_IJSC_SC_SC_EEENS5_IJNSA_ILi0EEESY_SY_EEEEENS5_IJNS4_10UnderscoreES11_S11_EEEEENS4_13SM90_TMA_LOADENS4_14ComposedLayoutINS4_7SwizzleILi2ELi4ELi3EEENS4_18smem_ptr_flag_bitsILi8EEENSW_INS5_IJNSA_ILi8EEESF_EEENS5_IJSF_SC_EEEEEEEvNS4_8identityENS4_23SM90_TMA_LOAD_MULTICASTES1E_vS1F_EENS_8epilogue10collective18CollectiveEpilogueINS1I_23Sm100TmaWarpSpecializedILi2ELi2ELi32ELb0ELb0EEEJSH_NS5_IJNSW_ISF_SC_EES1N_EEESI_SJ_SI_SJ_NS1I_6fusion15FusionCallbacksIS1M_NS1P_17LinearCombinationISI_fSI_fLNS_15FloatRoundStyleE2EEESH_S1O_JEEENS4_5SM1004TMEM4LOAD26SM100_TMEM_LOAD_16dp32b32xES14_S1E_NS4_39AutoVectorizingCopyWithAssumedAlignmentILi128EEENS4_14SM90_TMA_STOREES1E_S20_S20_EEEvvEEEEvNT_6ParamsE)
        /*0038*/ 	.word	0x00000000


	//----- nvinfo : EIATTR_MIN_STACK_SIZE
	.align		4
.L_27:
        /*003c*/ 	.byte	0x04, 0x12
        /*003e*/ 	.short	(.L_29 - .L_28)
	.align		4
.L_28:
        /*0040*/ 	.word	index@(_ZN7cutlass13device_kernelINS_4gemm6kernel13GemmUniversalIN4cute5tupleIJiiiiEEENS1_10collective13CollectiveMmaINS1_35MainloopSm100TmaUmmaWarpSpecializedILi17ELi2ELi4ENS5_IJNS4_1CILi2EEENSA_ILi1EEESC_EEEEENS5_IJNSA_ILi64EEENSA_ILi128EEESF_EEENS_12float_e4m3_tENS5_IJlSC_lEEESI_SJ_NS4_8TiledMMAINS4_8MMA_AtomIJNS4_10MMA_TraitsINS4_19SM100_MMA_F8F6F4_SSEJSI_SI_fSF_SG_NS4_17integral_constantINS4_4UMMA5MajorELSQ_0EEESR_NSO_INSP_7ScaleInELSS_0EEEST_EEEEEENS4_6LayoutINS5_IJSC_SC_SC_EEENS5_IJNSA_ILi0EEESY_SY_EEEEENS5_IJNS4_10UnderscoreES11_S11_EEEEENS4_13SM90_TMA_LOADENS4_14ComposedLayoutINS4_7SwizzleILi2ELi4ELi3EEENS4_18smem_ptr_flag_bitsILi8EEENSW_INS5_IJNSA_ILi8EEESF_EEENS5_IJSF_SC_EEEEEEEvNS4_8identityENS4_23SM90_TMA_LOAD_MULTICASTES1E_vS1F_EENS_8epilogue10collective18CollectiveEpilogueINS1I_23Sm100TmaWarpSpecializedILi2ELi2ELi32ELb0ELb0EEEJSH_NS5_IJNSW_ISF_SC_EES1N_EEESI_SJ_SI_SJ_NS1I_6fusion15FusionCallbacksIS1M_NS1P_17LinearCombinationISI_fSI_fLNS_15FloatRoundStyleE2EEESH_S1O_JEEENS4_5SM1004TMEM4LOAD26SM100_TMEM_LOAD_16dp32b32xES14_S1E_NS4_39AutoVectorizingCopyWithAssumedAlignmentILi128EEENS4_14SM90_TMA_STOREES1E_S20_S20_EEEvvEEEEvNT_6ParamsE)
        /*0044*/ 	.word	0x00000000
.L_29:


//--------------------- .nv.compat                --------------------------
	.section	.nv.compat,"",@"SHT_CUDA_COMPAT_INFO"
	.align	4
        /*0000*/ 	.byte	0x02, 0x09, 0x01, 0x00, 0x02, 0x02, 0x02, 0x00, 0x02, 0x05, 0x05, 0x00, 0x03, 0x07, 0x01, 0x01
        /*0010*/ 	.byte	0x02, 0x03, 0x01, 0x00, 0x02, 0x06, 0x01, 0x00, 0x04, 0x0b, 0x08, 0x00, 0x09, 0x00, 0x00, 0x00
        /*0020*/ 	.byte	0x00, 0x00, 0x00, 0x00


//--------------------- .nv.info._ZN7cutlass13device_kernelINS_4gemm6kernel13GemmUniversalIN4cute5tupleIJiiiiEEENS1_10collective13CollectiveMmaINS1_35MainloopSm100TmaUmmaWarpSpecializedILi17ELi2ELi4ENS5_IJNS4_1CILi2EEENSA_ILi1EEESC_EEEEENS5_IJNSA_ILi64EEENSA_ILi128EEESF_EEENS_12float_e4m3_tENS5_IJlSC_lEEESI_SJ_NS4_8TiledMMAINS4_8MMA_AtomIJNS4_10MMA_TraitsINS4_19SM100_MMA_F8F6F4_SSEJSI_SI_fSF_SG_NS4_17integral_constantINS4_4UMMA5MajorELSQ_0EEESR_NSO_INSP_7ScaleInELSS_0EEEST_EEEEEENS4_6LayoutINS5_IJSC_SC_SC_EEENS5_IJNSA_ILi0EEESY_SY_EEEEENS5_IJNS4_10UnderscoreES11_S11_EEEEENS4_13SM90_TMA_LOADENS4_14ComposedLayoutINS4_7SwizzleILi2ELi4ELi3EEENS4_18smem_ptr_flag_bitsILi8EEENSW_INS5_IJNSA_ILi8EEESF_EEENS5_IJSF_SC_EEEEEEEvNS4_8identityENS4_23SM90_TMA_LOAD_MULTICASTES1E_vS1F_EENS_8epilogue10collective18CollectiveEpilogueINS1I_23Sm100TmaWarpSpecializedILi2ELi2ELi32ELb0ELb0EEEJSH_NS5_IJNSW_ISF_SC_EES1N_EEESI_SJ_SI_SJ_NS1I_6fusion15FusionCallbacksIS1M_NS1P_17LinearCombinationISI_fSI_fLNS_15FloatRoundStyleE2EEESH_S1O_JEEENS4_5SM1004TMEM4LOAD26SM100_TMEM_LOAD_16dp32b32xES14_S1E_NS4_39AutoVectorizingCopyWithAssumedAlignmentILi128EEENS4_14SM90_TMA_STOREES1E_S20_S20_EEEvvEEEEvNT_6ParamsE --------------------------
	.section	.nv.info._ZN7cutlass13device_kernelINS_4gemm6kernel13GemmUniversalIN4cute5tupleIJiiiiEEENS1_10collective13CollectiveMmaINS1_35MainloopSm100TmaUmmaWarpSpecializedILi17ELi2ELi4ENS5_IJNS4_1CILi2EEENSA_ILi1EEESC_EEEEENS5_IJNSA_ILi64EEENSA_ILi128EEESF_EEENS_12float_e4m3_tENS5_IJlSC_lEEESI_SJ_NS4_8TiledMMAINS4_8MMA_AtomIJNS4_10MMA_TraitsINS4_19SM100_MMA_F8F6F4_SSEJSI_SI_fSF_SG_NS4_17integral_constantINS4_4UMMA5MajorELSQ_0EEESR_NSO_INSP_7ScaleInELSS_0EEEST_EEEEEENS4_6LayoutINS5_IJSC_SC_SC_EEENS5_IJNSA_ILi0EEESY_SY_EEEEENS5_IJNS4_10UnderscoreES11_S11_EEEEENS4_13SM90_TMA_LOADENS4_14ComposedLayoutINS4_7SwizzleILi2ELi4ELi3EEENS4_18smem_ptr_flag_bitsILi8EEENSW_INS5_IJNSA_ILi8EEESF_EEENS5_IJSF_SC_EEEEEEEvNS4_8identityENS4_23SM90_TMA_LOAD_MULTICASTES1E_vS1F_EENS_8epilogue10collective18CollectiveEpilogueINS1I_23Sm100TmaWarpSpecializedILi2ELi2ELi32ELb0ELb0EEEJSH_NS5_IJNSW_ISF_SC_EES1N_EEESI_SJ_SI_SJ_NS1I_6fusion15FusionCallbacksIS1M_NS1P_17LinearCombinationISI_fSI_fLNS_15FloatRoundStyleE2EEESH_S1O_JEEENS4_5SM1004TMEM4LOAD26SM100_TMEM_LOAD_16dp32b32xES14_S1E_NS4_39AutoVectorizingCopyWithAssumedAlignmentILi128EEENS4_14SM90_TMA_STOREES1E_S20_S20_EEEvvEEEEvNT_6ParamsE,"",@"SHT_CUDA_INFO"
	.sectionflags	@""
	.align	4


	//----- nvinfo : EIATTR_CUDA_API_VERSION
	.align		4
        /*0000*/ 	.byte	0x04, 0x37
        /*0002*/ 	.short	(.L_31 - .L_30)
.L_30:
        /*0004*/ 	.word	0x00000082


	//----- nvinfo : EIATTR_KPARAM_INFO
	.align		4
.L_31:
        /*0008*/ 	.byte	0x04, 0x17
        /*000a*/ 	.short	(.L_33 - .L_32)
.L_32:
        /*000c*/ 	.word	0x00000000
        /*0010*/ 	.short	0x0000
        /*0012*/ 	.short	0x0000
        /*0014*/ 	.byte	0x00, 0xf0, 0x01, 0x20


	//----- nvinfo : EIATTR_AT_ENTRY_FRAGMENTS
	.align		4
.L_33:
        /*0018*/ 	.byte	0x04, 0x4f
        /*001a*/ 	.short	(.L_35 - .L_34)


	//   ....[0]....
.L_34:
        /*001c*/ 	.word	0x00000006


	//----- nvinfo : EIATTR_RESERVED_SMEM_USED
	.align		4
.L_35:
        /*0020*/ 	.byte	0x01, 0x41
	.zero		2


	//----- nvinfo : EIATTR_SPARSE_MMA_MASK
	.align		4
        /*0024*/ 	.byte	0x03, 0x50
        /*0026*/ 	.short	0x0000


	//----- nvinfo : EIATTR_TCGEN05_1CTA_USED
	.align		4
        /*0028*/ 	.byte	0x01, 0x51
	.zero		2


	//----- nvinfo : EIATTR_MAXREG_COUNT
	.align		4
        /*002c*/ 	.byte	0x03, 0x1b
        /*002e*/ 	.short	0x00ff


	//----- nvinfo : EIATTR_NUM_BARRIERS
	.align		4
        /*0030*/ 	.byte	0x02, 0x4c
        /*0032*/ 	.byte	0x07
	.zero		1


	//----- nvinfo : EIATTR_EXTERNS
	.align		4
        /*0034*/ 	.byte	0x04, 0x0f
        /*0036*/ 	.short	(.L_37 - .L_36)


	//   ....[0]....
	.align		4
.L_36:
        /*0038*/ 	.word	index@(__assertfail)


	//----- nvinfo : EIATTR_MERCURY_ISA_VERSION
	.align		4
.L_37:
        /*003c*/ 	.byte	0x03, 0x5f
        /*003e*/ 	.short	0x0101


	//----- nvinfo : EIATTR_INT_WARP_WIDE_INSTR_OFFSETS
	.align		4
        /*0040*/ 	.byte	0x04, 0x31
        /*0042*/ 	.short	(.L_39 - .L_38)


	//   ....[0]....
.L_38:
        /*0044*/ 	.word	0x00004490


	//   ....[1]....
        /*0048*/ 	.word	0x000044b0


	//   ....[2]....
        /*004c*/ 	.word	0x000044e0


	//   ....[3]....
        /*0050*/ 	.word	0x000050b0


	//   ....[4]....
        /*0054*/ 	.word	0x00005120


	//   ....[5]....
        /*0058*/ 	.word	0x00005210


	//   ....[6]....
        /*005c*/ 	.word	0x000052c0


	//----- nvinfo : EIATTR_COOP_GROUP_MASK_REGIDS
	.align		4
.L_39:
        /*0060*/ 	.byte	0x04, 0x29
        /*0062*/ 	.short	(.L_41 - .L_40)


	//   ....[0]....
.L_40:
        /*0064*/ 	.word	0xffffffff


	//   ....[1]....
        /*0068*/ 	.word	0xffffffff


	//   ....[2]....
        /*006c*/ 	.word	0xffffffff


	//   ....[3]....
        /*0070*/ 	.word	0xffffffff


	//   ....[4]....
        /*0074*/ 	.word	0xffffffff


	//   ....[5]....
        /*0078*/ 	.word	0xffffffff


	//   ....[6]....
        /*007c*/ 	.word	0xffffffff


	//   ....[7]....
        /*0080*/ 	.word	0xffffffff


	//   ....[8]....
        /*0084*/ 	.word	0xffffffff


	//   ....[9]....
        /*0088*/ 	.word	0xffffffff


	//   ....[10]....
        /*008c*/ 	.word	0xffffffff


	//   ....[11]....
        /*0090*/ 	.word	0xffffffff


	//   ....[12]....
        /*0094*/ 	.word	0xffffffff


	//   ....[13]....
        /*0098*/ 	.word	0xffffffff


	//----- nvinfo : EIATTR_COOP_GROUP_INSTR_OFFSETS
	.align		4
.L_41:
        /*009c*/ 	.byte	0x04, 0x28
        /*009e*/ 	.short	(.L_43 - .L_42)


	//   ....[0]....
.L_42:
        /*00a0*/ 	.word	0x00000080


	//   ....[1]....
        /*00a4*/ 	.word	0x000004f0


	//   ....[2]....
        /*00a8*/ 	.word	0x00000850


	//   ....[3]....
        /*00ac*/ 	.word	0x000009b0


	//   ....[4]....
        /*00b0*/ 	.word	0x00000ab0


	//   ....[5]....
        /*00b4*/ 	.word	0x00000c20


	//   ....[6]....
        /*00b8*/ 	.word	0x00000dc0


	//   ....[7]....
        /*00bc*/ 	.word	0x00000f80


	//   ....[8]....
        /*00c0*/ 	.word	0x00002140


	//   ....[9]....
        /*00c4*/ 	.word	0x00003760


	//   ....[10]....
        /*00c8*/ 	.word	0x00003970


	//   ....[11]....
        /*00cc*/ 	.word	0x000039a0


	//   ....[12]....
        /*00d0*/ 	.word	0x00004370


	//   ....[13]....
        /*00d4*/ 	.word	0x000045a0


	//----- nvinfo : EIATTR_VRC_CTA_INIT_COUNT
	.align		4
.L_43:
        /*00d8*/ 	.byte	0x02, 0x4a
        /*00da*/ 	.byte	0x80
	.zero		1


	//----- nvinfo : EIATTR_SYSCALL_OFFSETS
	.align		4
        /*00dc*/ 	.byte	0x04, 0x46
        /*00de*/ 	.short	(.L_45 - .L_44)


	//   ....[0]....
.L_44:
        /*00e0*/ 	.word	0x00005ed0


	//   ....[1]....
        /*00e4*/ 	.word	0x00006010


	//   ....[2]....
        /*00e8*/ 	.word	0x00006840


	//   ....[3]....
        /*00ec*/ 	.word	0x000075d0


	//----- nvinfo : EIATTR_MBARRIER_INSTR_OFFSETS
	.align		4
.L_45:
        /*00f0*/ 	.byte	0x04, 0x39
        /*00f2*/ 	.short	(.L_47 - .L_46)


	//   ....[0]....
.L_46:
        /*00f4*/ 	.word	0x00000610
        /*00f8*/ 	.word	0x000000ff
        /*00fc*/ 	.word	0x00000000
        /*0100*/ 	.short	0x0100
        /*0102*/ 	.byte	0x04
	.zero		1


	//   ....[1]....
        /*0104*/ 	.word	0x00000620
        /*0108*/ 	.word	0x000000ff
        /*010c*/ 	.word	0x00000088
        /*0110*/ 	.short	0x0100
        /*0112*/ 	.byte	0x04
	.zero		1


	//   ....[2]....
        /*0114*/ 	.word	0x00000630
        /*0118*/ 	.word	0x000000ff
        /*011c*/ 	.word	0x00000008
        /*0120*/ 	.short	0x0100
        /*0122*/ 	.byte	0x04
	.zero		1


	//   ....[3]....
        /*0124*/ 	.word	0x00000640
        /*0128*/ 	.word	0x000000ff
        /*012c*/ 	.word	0x00000090
        /*0130*/ 	.short	0x0100
        /*0132*/ 	.byte	0x04
	.zero		1


	//   ....[4]....
        /*0134*/ 	.word	0x00000650
        /*0138*/ 	.word	0x000000ff
        /*013c*/ 	.word	0x00000010
        /*0140*/ 	.short	0x0100
        /*0142*/ 	.byte	0x04
	.zero		1


	//   ....[5]....
        /*0144*/ 	.word	0x00000660
        /*0148*/ 	.word	0x000000ff
        /*014c*/ 	.word	0x00000098
        /*0150*/ 	.short	0x0100
        /*0152*/ 	.byte	0x04
	.zero		1


	//   ....[6]....
        /*0154*/ 	.word	0x00000670
        /*0158*/ 	.word	0x000000ff
        /*015c*/ 	.word	0x00000018
        /*0160*/ 	.short	0x0100
        /*0162*/ 	.byte	0x04
	.zero		1


	//   ....[7]....
        /*0164*/ 	.word	0x00000680
        /*0168*/ 	.word	0x000000ff
        /*016c*/ 	.word	0x000000a0
        /*0170*/ 	.short	0x0100
        /*0172*/ 	.byte	0x04
	.zero		1


	//   ....[8]....
        /*0174*/ 	.word	0x00000690
        /*0178*/ 	.word	0x000000ff
        /*017c*/ 	.word	0x00000020
        /*0180*/ 	.short	0x0100
        /*0182*/ 	.byte	0x04
	.zero		1


	//   ....[9]....
        /*0184*/ 	.word	0x000006a0
        /*0188*/ 	.word	0x000000ff
        /*018c*/ 	.word	0x000000a8
        /*0190*/ 	.short	0x0100
        /*0192*/ 	.byte	0x04
	.zero		1


	//   ....[10]....
        /*0194*/ 	.word	0x000006b0
        /*0198*/ 	.word	0x000000ff
        /*019c*/ 	.word	0x00000028
        /*01a0*/ 	.short	0x0100
        /*01a2*/ 	.byte	0x04
	.zero		1


	//   ....[11]....
        /*01a4*/ 	.word	0x000006c0
        /*01a8*/ 	.word	0x000000ff
        /*01ac*/ 	.word	0x000000b0
        /*01b0*/ 	.short	0x0100
        /*01b2*/ 	.byte	0x04
	.zero		1


	//   ....[12]....
        /*01b4*/ 	.word	0x000006d0
        /*01b8*/ 	.word	0x000000ff
        /*01bc*/ 	.word	0x00000030
        /*01c0*/ 	.short	0x0100
        /*01c2*/ 	.byte	0x04
	.zero		1


	//   ....[13]....
        /*01c4*/ 	.word	0x000006e0
        /*01c8*/ 	.word	0x000000ff
        /*01cc*/ 	.word	0x000000b8
        /*01d0*/ 	.short	0x0100
        /*01d2*/ 	.byte	0x04
	.zero		1


	//   ....[14]....
        /*01d4*/ 	.word	0x000006f0
        /*01d8*/ 	.word	0x000000ff
        /*01dc*/ 	.word	0x00000038
        /*01e0*/ 	.short	0x0100
        /*01e2*/ 	.byte	0x04
	.zero		1


	//   ....[15]....
        /*01e4*/ 	.word	0x00000700
        /*01e8*/ 	.word	0x000000ff
        /*01ec*/ 	.word	0x000000c0
        /*01f0*/ 	.short	0x0100
        /*01f2*/ 	.byte	0x04
	.zero		1


	//   ....[16]....
        /*01f4*/ 	.word	0x00000710
        /*01f8*/ 	.word	0x000000ff
        /*01fc*/ 	.word	0x00000040
        /*0200*/ 	.short	0x0100
        /*0202*/ 	.byte	0x04
	.zero		1


	//   ....[17]....
        /*0204*/ 	.word	0x00000720
        /*0208*/ 	.word	0x000000ff
        /*020c*/ 	.word	0x000000c8
        /*0210*/ 	.short	0x0100
        /*0212*/ 	.byte	0x04
	.zero		1


	//   ....[18]....
        /*0214*/ 	.word	0x00000730
        /*0218*/ 	.word	0x000000ff
        /*021c*/ 	.word	0x00000048
        /*0220*/ 	.short	0x0100
        /*0222*/ 	.byte	0x04
	.zero		1


	//   ....[19]....
        /*0224*/ 	.word	0x00000740
        /*0228*/ 	.word	0x000000ff
        /*022c*/ 	.word	0x000000d0
        /*0230*/ 	.short	0x0100
        /*0232*/ 	.byte	0x04
	.zero		1


	//   ....[20]....
        /*0234*/ 	.word	0x00000750
        /*0238*/ 	.word	0x000000ff
        /*023c*/ 	.word	0x00000050
        /*0240*/ 	.short	0x0100
        /*0242*/ 	.byte	0x04
	.zero		1


	//   ....[21]....
        /*0244*/ 	.word	0x00000760
        /*0248*/ 	.word	0x000000ff
        /*024c*/ 	.word	0x000000d8
        /*0250*/ 	.short	0x0100
        /*0252*/ 	.byte	0x04
	.zero		1


	//   ....[22]....
        /*0254*/ 	.word	0x00000770
        /*0258*/ 	.word	0x000000ff
        /*025c*/ 	.word	0x00000058
        /*0260*/ 	.short	0x0100
        /*0262*/ 	.byte	0x04
	.zero		1


	//   ....[23]....
        /*0264*/ 	.word	0x00000780
        /*0268*/ 	.word	0x000000ff
        /*026c*/ 	.word	0x000000e0
        /*0270*/ 	.short	0x0100
        /*0272*/ 	.byte	0x04
	.zero		1


	//   ....[24]....
        /*0274*/ 	.word	0x00000790
        /*0278*/ 	.word	0x000000ff
        /*027c*/ 	.word	0x00000060
        /*0280*/ 	.short	0x0100
        /*0282*/ 	.byte	0x04
	.zero		1


	//   ....[25]....
        /*0284*/ 	.word	0x000007a0
        /*0288*/ 	.word	0x000000ff
        /*028c*/ 	.word	0x000000e8
        /*0290*/ 	.short	0x0100
        /*0292*/ 	.byte	0x04
	.zero		1


	//   ....[26]....
        /*0294*/ 	.word	0x000007b0
        /*0298*/ 	.word	0x000000ff
        /*029c*/ 	.word	0x00000068
        /*02a0*/ 	.short	0x0100
        /*02a2*/ 	.byte	0x04
	.zero		1


	//   ....[27]....
        /*02a4*/ 	.word	0x000007c0
        /*02a8*/ 	.word	0x000000ff
        /*02ac*/ 	.word	0x000000f0
        /*02b0*/ 	.short	0x0100
        /*02b2*/ 	.byte	0x04
	.zero		1


	//   ....[28]....
        /*02b4*/ 	.word	0x000007d0
        /*02b8*/ 	.word	0x000000ff
        /*02bc*/ 	.word	0x00000070
        /*02c0*/ 	.short	0x0100
        /*02c2*/ 	.byte	0x04
	.zero		1


	//   ....[29]....
        /*02c4*/ 	.word	0x000007e0
        /*02c8*/ 	.word	0x000000ff
        /*02cc*/ 	.word	0x000000f8
        /*02d0*/ 	.short	0x0100
        /*02d2*/ 	.byte	0x04
	.zero		1


	//   ....[30]....
        /*02d4*/ 	.word	0x000007f0
        /*02d8*/ 	.word	0x000000ff
        /*02dc*/ 	.word	0x00000078
        /*02e0*/ 	.short	0x0100
        /*02e2*/ 	.byte	0x04
	.zero		1


	//   ....[31]....
        /*02e4*/ 	.word	0x00000800
        /*02e8*/ 	.word	0x000000ff
        /*02ec*/ 	.word	0x00000100
        /*02f0*/ 	.short	0x0100
        /*02f2*/ 	.byte	0x04
	.zero		1


	//   ....[32]....
        /*02f4*/ 	.word	0x00000810
        /*02f8*/ 	.word	0x000000ff
        /*02fc*/ 	.word	0x00000080
        /*0300*/ 	.short	0x0100
        /*0302*/ 	.byte	0x04
	.zero		1


	//   ....[33]....
        /*0304*/ 	.word	0x00000820
        /*0308*/ 	.word	0x000000ff
        /*030c*/ 	.word	0x00000108
        /*0310*/ 	.short	0x0100
        /*0312*/ 	.byte	0x04
	.zero		1


	//   ....[34]....
        /*0314*/ 	.word	0x00000960
        /*0318*/ 	.word	0x000000ff
        /*031c*/ 	.word	0x00000110
        /*0320*/ 	.short	0x0100
        /*0322*/ 	.byte	0x04
	.zero		1


	//   ....[35]....
        /*0324*/ 	.word	0x00000970
        /*0328*/ 	.word	0x000000ff
        /*032c*/ 	.word	0x00000120
        /*0330*/ 	.short	0x0100
        /*0332*/ 	.byte	0x04
	.zero		1


	//   ....[36]....
        /*0334*/ 	.word	0x00000980
        /*0338*/ 	.word	0x000000ff
        /*033c*/ 	.word	0x00000118
        /*0340*/ 	.short	0x0100
        /*0342*/ 	.byte	0x04
	.zero		1


	//   ....[37]....
        /*0344*/ 	.word	0x00000990
        /*0348*/ 	.word	0x000000ff
        /*034c*/ 	.word	0x00000128
        /*0350*/ 	.short	0x0100
        /*0352*/ 	.byte	0x04
	.zero		1


	//   ....[38]....
        /*0354*/ 	.word	0x00000a80
        /*0358*/ 	.word	0x000000ff
        /*035c*/ 	.word	0x00000130
        /*0360*/ 	.short	0x0100
        /*0362*/ 	.byte	0x06
	.zero		1


	//   ....[39]....
        /*0364*/ 	.word	0x00000a90
        /*0368*/ 	.word	0x000000ff
        /*036c*/ 	.word	0x00000138
        /*0370*/ 	.short	0x0100
        /*0372*/ 	.byte	0x06
	.zero		1


	//   ....[40]....
        /*0374*/ 	.word	0x00000bd0
        /*0378*/ 	.word	0x000000ff
        /*037c*/ 	.word	0x00000140
        /*0380*/ 	.short	0x0100
        /*0382*/ 	.byte	0x06
	.zero		1


	//   ....[41]....
        /*0384*/ 	.word	0x00000be0
        /*0388*/ 	.word	0x000000ff
        /*038c*/ 	.word	0x00000150
        /*0390*/ 	.short	0x0100
        /*0392*/ 	.byte	0x06
	.zero		1


	//   ....[42]....
        /*0394*/ 	.word	0x00000bf0
        /*0398*/ 	.word	0x000000ff
        /*039c*/ 	.word	0x00000148
        /*03a0*/ 	.short	0x0100
        /*03a2*/ 	.byte	0x06
	.zero		1


	//   ....[43]....
        /*03a4*/ 	.word	0x00000c00
        /*03a8*/ 	.word	0x000000ff
        /*03ac*/ 	.word	0x00000158
        /*03b0*/ 	.short	0x0100
        /*03b2*/ 	.byte	0x06
	.zero		1


	//   ....[44]....
        /*03b4*/ 	.word	0x00000d30
        /*03b8*/ 	.word	0x000000ff
        /*03bc*/ 	.word	0x00000160
        /*03c0*/ 	.short	0x0100
        /*03c2*/ 	.byte	0x04
	.zero		1


	//   ....[45]....
        /*03c4*/ 	.word	0x00000d40
        /*03c8*/ 	.word	0x000000ff
        /*03cc*/ 	.word	0x00000180
        /*03d0*/ 	.short	0x0100
        /*03d2*/ 	.byte	0x04
	.zero		1


	//   ....[46]....
        /*03d4*/ 	.word	0x00000d50
        /*03d8*/ 	.word	0x000000ff
        /*03dc*/ 	.word	0x00000168
        /*03e0*/ 	.short	0x0100
        /*03e2*/ 	.byte	0x04
	.zero		1


	//   ....[47]....
        /*03e4*/ 	.word	0x00000d60
        /*03e8*/ 	.word	0x000000ff
        /*03ec*/ 	.word	0x00000188
        /*03f0*/ 	.short	0x0100
        /*03f2*/ 	.byte	0x04
	.zero		1


	//   ....[48]....
        /*03f4*/ 	.word	0x00000d70
        /*03f8*/ 	.word	0x000000ff
        /*03fc*/ 	.word	0x00000170
        /*0400*/ 	.short	0x0100
        /*0402*/ 	.byte	0x04
	.zero		1


	//   ....[49]....
        /*0404*/ 	.word	0x00000d80
        /*0408*/ 	.word	0x000000ff
        /*040c*/ 	.word	0x00000190
        /*0410*/ 	.short	0x0100
        /*0412*/ 	.byte	0x04
	.zero		1


	//   ....[50]....
        /*0414*/ 	.word	0x00000d90
        /*0418*/ 	.word	0x000000ff
        /*041c*/ 	.word	0x00000178
        /*0420*/ 	.short	0x0100
        /*0422*/ 	.byte	0x04
	.zero		1


	//   ....[51]....
        /*0424*/ 	.word	0x00000da0
        /*0428*/ 	.word	0x000000ff
        /*042c*/ 	.word	0x00000198
        /*0430*/ 	.short	0x0100
        /*0432*/ 	.byte	0x04
	.zero		1


	//   ....[52]....
        /*0434*/ 	.word	0x00000e90
        /*0438*/ 	.word	0x000000ff
        /*043c*/ 	.word	0x000001a0
        /*0440*/ 	.short	0x0100
        /*0442*/ 	.byte	0x04
	.zero		1


	//   ....[53]....
        /*0444*/ 	.word	0x00000ea0
        /*0448*/ 	.word	0x000000ff
        /*044c*/ 	.word	0x000001b0
        /*0450*/ 	.short	0x0100
        /*0452*/ 	.byte	0x04
	.zero		1


	//   ....[54]....
        /*0454*/ 	.word	0x00000eb0
        /*0458*/ 	.word	0x000000ff
        /*045c*/ 	.word	0x000001a8
        /*0460*/ 	.short	0x0100
        /*0462*/ 	.byte	0x04
	.zero		1


	//   ....[55]....
        /*0464*/ 	.word	0x00000ec0
        /*0468*/ 	.word	0x000000ff
        /*046c*/ 	.word	0x000001b8
        /*0470*/ 	.short	0x0100
        /*0472*/ 	.byte	0x04
	.zero		1


	//   ....[56]....
        /*0474*/ 	.word	0x000019f0
        /*0478*/ 	.word	0x00000000
        /*047c*/ 	.word	0x000001b0
        /*0480*/ 	.short	0x010a
        /*0482*/ 	.byte	0xff
	.zero		1


	//   ....[57]....
        /*0484*/ 	.word	0x00001a10
        /*0488*/ 	.word	0x00000000
        /*048c*/ 	.word	0x000001a0
        /*0490*/ 	.short	0x0101
        /*0492*/ 	.byte	0xff
	.zero		1


	//   ....[58]....
        /*0494*/ 	.word	0x00001ad0
        /*0498*/ 	.word	0x000000ff
        /*049c*/ 	.word	0x00000088
        /*04a0*/ 	.short	0x010a
        /*04a2*/ 	.byte	0x04
	.zero		1


	//   ....[59]....
        /*04a4*/ 	.word	0x00001b50
        /*04a8*/ 	.word	0x000000ff
        /*04ac*/ 	.word	0x00000088
        /*04b0*/ 	.short	0x010a
        /*04b2*/ 	.byte	0x21
	.zero		1


	//   ....[60]....
        /*04b4*/ 	.word	0x00001ce0
        /*04b8*/ 	.word	0x000000ff
        /*04bc*/ 	.word	0x00000088
        /*04c0*/ 	.short	0x010a
        /*04c2*/ 	.byte	0x08
	.zero		1


	//   ....[61]....
        /*04c4*/ 	.word	0x00001e00
        /*04c8*/ 	.word	0x000000ff
        /*04cc*/ 	.word	0x00000138
        /*04d0*/ 	.short	0x0101
        /*04d2*/ 	.byte	0x07
	.zero		1


	//   ....[62]....
        /*04d4*/ 	.word	0x00001e20
        /*04d8*/ 	.word	0x000000ff
        /*04dc*/ 	.word	0x00000088
        /*04e0*/ 	.short	0x010a
        /*04e2*/ 	.byte	0x04
	.zero		1


	//   ....[63]....
        /*04e4*/ 	.word	0x00001ea0
        /*04e8*/ 	.word	0x000000ff
        /*04ec*/ 	.word	0x00000088
        /*04f0*/ 	.short	0x010a
        /*04f2*/ 	.byte	0x09
	.zero		1


	//   ....[64]....
        /*04f4*/ 	.word	0x00002040
        /*04f8*/ 	.word	0x000000ff
        /*04fc*/ 	.word	0x00000088
        /*0500*/ 	.short	0x010a
        /*0502*/ 	.byte	0x06
	.zero		1


	//   ....[65]....
        /*0504*/ 	.word	0x00002170
        /*0508*/ 	.word	0x00000003
        /*050c*/ 	.word	0x00000140
        /*0510*/ 	.short	0x010a
        /*0512*/ 	.byte	0xff
	.zero		1


	//   ....[66]....
        /*0514*/ 	.word	0x000022c0
        /*0518*/ 	.word	0x00000000
        /*051c*/ 	.word	0x00000000
        /*0520*/ 	.short	0x0101
        /*0522*/ 	.byte	0xff
	.zero		1


	//   ....[67]....
        /*0524*/ 	.word	0x00002860
        /*0528*/ 	.word	0x000000ff
        /*052c*/ 	.word	0x00000000
        /*0530*/ 	.short	0x010a
        /*0532*/ 	.byte	0x04
	.zero		1


	//   ....[68]....
        /*0534*/ 	.word	0x000028f0
        /*0538*/ 	.word	0x000000ff
        /*053c*/ 	.word	0x00000000
        /*0540*/ 	.short	0x010a
        /*0542*/ 	.byte	0x05
	.zero		1


	//   ....[69]....
        /*0544*/ 	.word	0x00002980
        /*0548*/ 	.word	0x000000ff
        /*054c*/ 	.word	0x00000000
        /*0550*/ 	.short	0x010a
        /*0552*/ 	.byte	0x05
	.zero		1


	//   ....[70]....
        /*0554*/ 	.word	0x00002a10
        /*0558*/ 	.word	0x000000ff
        /*055c*/ 	.word	0x00000000
        /*0560*/ 	.short	0x010a
        /*0562*/ 	.byte	0x05
	.zero		1


	//   ....[71]....
        /*0564*/ 	.word	0x00002aa0
        /*0568*/ 	.word	0x000000ff
        /*056c*/ 	.word	0x00000000
        /*0570*/ 	.short	0x010a
        /*0572*/ 	.byte	0x05
	.zero		1


	//   ....[72]....
        /*0574*/ 	.word	0x00002b30
        /*0578*/ 	.word	0x000000ff
        /*057c*/ 	.word	0x00000000
        /*0580*/ 	.short	0x010a
        /*0582*/ 	.byte	0x05
	.zero		1


	//   ....[73]....
        /*0584*/ 	.word	0x00002bc0
        /*0588*/ 	.word	0x000000ff
        /*058c*/ 	.word	0x00000000
        /*0590*/ 	.short	0x010a
        /*0592*/ 	.byte	0x05
	.zero		1


	//   ....[74]....
        /*0594*/ 	.word	0x00002c50
        /*0598*/ 	.word	0x000000ff
        /*059c*/ 	.word	0x00000000
        /*05a0*/ 	.short	0x010a
        /*05a2*/ 	.byte	0x05
	.zero		1


	//   ....[75]....
        /*05a4*/ 	.word	0x00002ce0
        /*05a8*/ 	.word	0x000000ff
        /*05ac*/ 	.word	0x00000000
        /*05b0*/ 	.short	0x010a
        /*05b2*/ 	.byte	0x05
	.zero		1


	//   ....[76]....
        /*05b4*/ 	.word	0x00002d70
        /*05b8*/ 	.word	0x000000ff
        /*05bc*/ 	.word	0x00000000
        /*05c0*/ 	.short	0x010a
        /*05c2*/ 	.byte	0x05
	.zero		1


	//   ....[77]....
        /*05c4*/ 	.word	0x00002e00
        /*05c8*/ 	.word	0x000000ff
        /*05cc*/ 	.word	0x00000000
        /*05d0*/ 	.short	0x010a
        /*05d2*/ 	.byte	0x05
	.zero		1


	//   ....[78]....
        /*05d4*/ 	.word	0x00002e90
        /*05d8*/ 	.word	0x000000ff
        /*05dc*/ 	.word	0x00000000
        /*05e0*/ 	.short	0x010a
        /*05e2*/ 	.byte	0x05
	.zero		1


	//   ....[79]....
        /*05e4*/ 	.word	0x00002f20
        /*05e8*/ 	.word	0x000000ff
        /*05ec*/ 	.word	0x00000000
        /*05f0*/ 	.short	0x010a
        /*05f2*/ 	.byte	0x05
	.zero		1


	//   ....[80]....
        /*05f4*/ 	.word	0x00002fb0
        /*05f8*/ 	.word	0x000000ff
        /*05fc*/ 	.word	0x00000000
        /*0600*/ 	.short	0x010a
        /*0602*/ 	.byte	0x05
	.zero		1


	//   ....[81]....
        /*0604*/ 	.word	0x00003040
        /*0608*/ 	.word	0x000000ff
        /*060c*/ 	.word	0x00000000
        /*0610*/ 	.short	0x010a
        /*0612*/ 	.byte	0x05
	.zero		1


	//   ....[82]....
        /*0614*/ 	.word	0x000030d0
        /*0618*/ 	.word	0x000000ff
        /*061c*/ 	.word	0x00000000
        /*0620*/ 	.short	0x010a
        /*0622*/ 	.byte	0x05
	.zero		1


	//   ....[83]....
        /*0624*/ 	.word	0x00003170
        /*0628*/ 	.word	0x00000000
        /*062c*/ 	.word	0x00000000
        /*0630*/ 	.short	0x010a
        /*0632*/ 	.byte	0xff
	.zero		1


	//   ....[84]....
        /*0634*/ 	.word	0x000032b0
        /*0638*/ 	.word	0x00000002
        /*063c*/ 	.word	0x000001a0
        /*0640*/ 	.short	0x010a
        /*0642*/ 	.byte	0xff
	.zero		1


	//   ....[85]....
        /*0644*/ 	.word	0x00003310
        /*0648*/ 	.word	0x00000004
        /*064c*/ 	.word	0x00000000
        /*0650*/ 	.short	0x0101
        /*0652*/ 	.byte	0xff
	.zero		1


	//   ....[86]....
        /*0654*/ 	.word	0x00003330
        /*0658*/ 	.word	0x000000ff
        /*065c*/ 	.word	0x00000150
        /*0660*/ 	.short	0x010a
        /*0662*/ 	.byte	0x04
	.zero		1


	//   ....[87]....
        /*0664*/ 	.word	0x00003450
        /*0668*/ 	.word	0x00000002
        /*066c*/ 	.word	0x00000140
        /*0670*/ 	.short	0x010a
        /*0672*/ 	.byte	0xff
	.zero		1


	//   ....[88]....
        /*0674*/ 	.word	0x00003560
        /*0678*/ 	.word	0x00000002
        /*067c*/ 	.word	0x00000000
        /*0680*/ 	.short	0x0101
        /*0682*/ 	.byte	0xff
	.zero		1


	//   ....[89]....
        /*0684*/ 	.word	0x000035f0
        /*0688*/ 	.word	0x000000ff
        /*068c*/ 	.word	0x00000150
        /*0690*/ 	.short	0x0106
        /*0692*/ 	.byte	0x04
	.zero		1


	//   ....[90]....
        /*0694*/ 	.word	0x00003610
        /*0698*/ 	.word	0x000000ff
        /*069c*/ 	.word	0x00000150
        /*06a0*/ 	.short	0x010a
        /*06a2*/ 	.byte	0x04
	.zero		1


	//   ....[91]....
        /*06a4*/ 	.word	0x000036a0
        /*06a8*/ 	.word	0x000000ff
        /*06ac*/ 	.word	0x00000150
        /*06b0*/ 	.short	0x0106
        /*06b2*/ 	.byte	0x07
	.zero		1


	//   ....[92]....
        /*06b4*/ 	.word	0x000036e0
        /*06b8*/ 	.word	0x00000000
        /*06bc*/ 	.word	0x00000150
        /*06c0*/ 	.short	0x010a
        /*06c2*/ 	.byte	0xff
	.zero		1


	//   ....[93]....
        /*06c4*/ 	.word	0x00003c00
        /*06c8*/ 	.word	0x00000000
        /*06cc*/ 	.word	0x00000140
        /*06d0*/ 	.short	0x010a
        /*06d2*/ 	.byte	0xff
	.zero		1


	//   ....[94]....
        /*06d4*/ 	.word	0x00003d00
        /*06d8*/ 	.word	0x00000003
        /*06dc*/ 	.word	0x00000000
        /*06e0*/ 	.short	0x0101
        /*06e2*/ 	.byte	0xff
	.zero		1


	//   ....[95]....
        /*06e4*/ 	.word	0x00003d10
        /*06e8*/ 	.word	0x000000ff
        /*06ec*/ 	.word	0x00000000
        /*06f0*/ 	.short	0x010a
        /*06f2*/ 	.byte	0x04
	.zero		1


	//   ....[96]....
        /*06f4*/ 	.word	0x00003d90
        /*06f8*/ 	.word	0x000000ff
        /*06fc*/ 	.word	0x00000180
        /*0700*/ 	.short	0x010a
        /*0702*/ 	.byte	0x17
	.zero		1


	//   ....[97]....
        /*0704*/ 	.word	0x00003e70
        /*0708*/ 	.word	0x000000ff
        /*070c*/ 	.word	0x00000000
        /*0710*/ 	.short	0x010a
        /*0712*/ 	.byte	0x05
	.zero		1


	//   ....[98]....
        /*0714*/ 	.word	0x00003fb0
        /*0718*/ 	.word	0x000000ff
        /*071c*/ 	.word	0x00000000
        /*0720*/ 	.short	0x010a
        /*0722*/ 	.byte	0x04
	.zero		1


	//   ....[99]....
        /*0724*/ 	.word	0x000041a0
        /*0728*/ 	.word	0x000000ff
        /*072c*/ 	.word	0x00000000
        /*0730*/ 	.short	0x010a
        /*0732*/ 	.byte	0x04
	.zero		1


	//   ....[100]....
        /*0734*/ 	.word	0x00004230
        /*0738*/ 	.word	0x000000ff
        /*073c*/ 	.word	0x00000000
        /*0740*/ 	.short	0x010a
        /*0742*/ 	.byte	0x05
	.zero		1


	//   ....[101]....
        /*0744*/ 	.word	0x000042c0
        /*0748*/ 	.word	0x000000ff
        /*074c*/ 	.word	0x00000000
        /*0750*/ 	.short	0x010a
        /*0752*/ 	.byte	0x05
	.zero		1


	//   ....[102]....
        /*0754*/ 	.word	0x00004350
        /*0758*/ 	.word	0x000000ff
        /*075c*/ 	.word	0x00000000
        /*0760*/ 	.short	0x010a
        /*0762*/ 	.byte	0x04
	.zero		1


	//   ....[103]....
        /*0764*/ 	.word	0x00004870
        /*0768*/ 	.word	0x00000008
        /*076c*/ 	.word	0x00000140
        /*0770*/ 	.short	0x010a
        /*0772*/ 	.byte	0xff
	.zero		1


	//   ....[104]....
        /*0774*/ 	.word	0x000049e0
        /*0778*/ 	.word	0x00000000
        /*077c*/ 	.word	0x00000000
        /*0780*/ 	.short	0x0101
        /*0782*/ 	.byte	0xff
	.zero		1


	//   ....[105]....
        /*0784*/ 	.word	0x00004ec0
        /*0788*/ 	.word	0x000000ff
        /*078c*/ 	.word	0x00000138
        /*0790*/ 	.short	0x010a
        /*0792*/ 	.byte	0x15
	.zero		1


	//   ....[106]....
        /*0794*/ 	.word	0x00005050
        /*0798*/ 	.word	0x000000ff
        /*079c*/ 	.word	0x00000120
        /*07a0*/ 	.short	0x010a
        /*07a2*/ 	.byte	0x15
	.zero		1


	//   ....[107]....
        /*07a4*/ 	.word	0x000051c0
        /*07a8*/ 	.word	0x000000ff
        /*07ac*/ 	.word	0x00000110
        /*07b0*/ 	.short	0x010b
        /*07b2*/ 	.byte	0x15
	.zero		1


	//   ....[108]....
        /*07b4*/ 	.word	0x000051d0
        /*07b8*/ 	.word	0x000000ff
        /*07bc*/ 	.word	0x00000000
        /*07c0*/ 	.short	0x0101
        /*07c2*/ 	.byte	0x27
	.zero		1


	//   ....[109]....
        /*07c4*/ 	.word	0x000051e0
        /*07c8*/ 	.word	0x000000ff
        /*07cc*/ 	.word	0x00000128
        /*07d0*/ 	.short	0x010a
        /*07d2*/ 	.byte	0x15
	.zero		1


	//   ....[110]....
        /*07d4*/ 	.word	0x000053c0
        /*07d8*/ 	.word	0x000000ff
        /*07dc*/ 	.word	0x00000118
        /*07e0*/ 	.short	0x010b
        /*07e2*/ 	.byte	0x15
	.zero		1


	//   ....[111]....
        /*07e4*/ 	.word	0x000053d0
        /*07e8*/ 	.word	0x000000ff
        /*07ec*/ 	.word	0x00000000
        /*07f0*/ 	.short	0x0101
        /*07f2*/ 	.byte	0x26
	.zero		1


	//   ....[112]....
        /*07f4*/ 	.word	0x00005400
        /*07f8*/ 	.word	0x000000ff
        /*07fc*/ 	.word	0x00000120
        /*0800*/ 	.short	0x010a
        /*0802*/ 	.byte	0x15
	.zero		1


	//   ....[113]....
        /*0804*/ 	.word	0x00005440
        /*0808*/ 	.word	0x00000000
        /*080c*/ 	.word	0x00000128
        /*0810*/ 	.short	0x010a
        /*0812*/ 	.byte	0xff
	.zero		1


	//   ....[114]....
        /*0814*/ 	.word	0x00005770
        /*0818*/ 	.word	0x00000003
        /*081c*/ 	.word	0x00000140
        /*0820*/ 	.short	0x010a
        /*0822*/ 	.byte	0xff
	.zero		1


	//   ....[115]....
        /*0824*/ 	.word	0x000058f0
        /*0828*/ 	.word	0x00000000
        /*082c*/ 	.word	0x00000000
        /*0830*/ 	.short	0x0101
        /*0832*/ 	.byte	0xff
	.zero		1


	//   ....[116]....
        /*0834*/ 	.word	0x00006430
        /*0838*/ 	.word	0x00000002
        /*083c*/ 	.word	0x00000110
        /*0840*/ 	.short	0x010a
        /*0842*/ 	.byte	0xff
	.zero		1


	//   ....[117]....
        /*0844*/ 	.word	0x000064a0
        /*0848*/ 	.word	0x00000064
        /*084c*/ 	.word	0x00000160
        /*0850*/ 	.short	0x010a
        /*0852*/ 	.byte	0xff
	.zero		1


	//   ....[118]....
        /*0854*/ 	.word	0x00006590
        /*0858*/ 	.word	0x00000002
        /*085c*/ 	.word	0x00000110
        /*0860*/ 	.short	0x010a
        /*0862*/ 	.byte	0xff
	.zero		1


	//   ....[119]....
        /*0864*/ 	.word	0x000066a0
        /*0868*/ 	.word	0x00000000
        /*086c*/ 	.word	0x00000000
        /*0870*/ 	.short	0x0101
        /*0872*/ 	.byte	0xff
	.zero		1


	//   ....[120]....
        /*0874*/ 	.word	0x00006720
        /*0878*/ 	.word	0x00000064
        /*087c*/ 	.word	0x00000160
        /*0880*/ 	.short	0x010a
        /*0882*/ 	.byte	0xff
	.zero		1


	//   ....[121]....
        /*0884*/ 	.word	0x00007270
        /*0888*/ 	.word	0x0000006d
        /*088c*/ 	.word	0x00000110
        /*0890*/ 	.short	0x010a
        /*0892*/ 	.byte	0xff
	.zero		1


	//   ....[122]....
        /*0894*/ 	.word	0x00007340
        /*0898*/ 	.word	0x0000006d
        /*089c*/ 	.word	0x00000110
        /*08a0*/ 	.short	0x010a
        /*08a2*/ 	.byte	0xff
	.zero		1


	//   ....[123]....
        /*08a4*/ 	.word	0x00007450
        /*08a8*/ 	.word	0x00000000
        /*08ac*/ 	.word	0x00000000
        /*08b0*/ 	.short	0x0101
        /*08b2*/ 	.byte	0xff
	.zero		1


	//   ....[124]....
        /*08b4*/ 	.word	0x000078e0
        /*08b8*/ 	.word	0x000000ff
        /*08bc*/ 	.word	0x00000000
        /*08c0*/ 	.short	0x0101
        /*08c2*/ 	.byte	0x04
	.zero		1


	//   ....[125]....
        /*08c4*/ 	.word	0x000080f0
        /*08c8*/ 	.word	0x00000000
        /*08cc*/ 	.word	0x000001b0
        /*08d0*/ 	.short	0x010a
        /*08d2*/ 	.byte	0xff
	.zero		1


	//   ....[126]....
        /*08d4*/ 	.word	0x00008150
        /*08d8*/ 	.word	0x00000000
        /*08dc*/ 	.word	0x00000088
        /*08e0*/ 	.short	0x010a
        /*08e2*/ 	.byte	0xff
	.zero		1


	//   ....[127]....
        /*08e4*/ 	.word	0x000081b0
        /*08e8*/ 	.word	0x00000000
        /*08ec*/ 	.word	0x00000088
        /*08f0*/ 	.short	0x010a
        /*08f2*/ 	.byte	0xff
	.zero		1


	//   ....[128]....
        /*08f4*/ 	.word	0x00008200
        /*08f8*/ 	.word	0x00000003
        /*08fc*/ 	.word	0x00000140
        /*0900*/ 	.short	0x010a
        /*0902*/ 	.byte	0xff
	.zero		1


	//   ....[129]....
        /*0904*/ 	.word	0x00008260
        /*0908*/ 	.word	0x00000000
        /*090c*/ 	.word	0x00000000
        /*0910*/ 	.short	0x010a
        /*0912*/ 	.byte	0xff
	.zero		1


	//   ....[130]....
        /*0914*/ 	.word	0x000082c0
        /*0918*/ 	.word	0x00000000
        /*091c*/ 	.word	0x00000000
        /*0920*/ 	.short	0x010a
        /*0922*/ 	.byte	0xff
	.zero		1


	//   ....[131]....
        /*0924*/ 	.word	0x00008320
        /*0928*/ 	.word	0x00000000
        /*092c*/ 	.word	0x00000000
        /*0930*/ 	.short	0x010a
        /*0932*/ 	.byte	0xff
	.zero		1


	//   ....[132]....
        /*0934*/ 	.word	0x00008380
        /*0938*/ 	.word	0x00000000
        /*093c*/ 	.word	0x00000000
        /*0940*/ 	.short	0x010a
        /*0942*/ 	.byte	0xff
	.zero		1


	//   ....[133]....
        /*0944*/ 	.word	0x000083e0
        /*0948*/ 	.word	0x00000000
        /*094c*/ 	.word	0x00000000
        /*0950*/ 	.short	0x010a
        /*0952*/ 	.byte	0xff
	.zero		1


	//   ....[134]....
        /*0954*/ 	.word	0x00008440
        /*0958*/ 	.word	0x00000000
        /*095c*/ 	.word	0x00000000
        /*0960*/ 	.short	0x010a
        /*0962*/ 	.byte	0xff
	.zero		1


	//   ....[135]....
        /*0964*/ 	.word	0x000084a0
        /*0968*/ 	.word	0x00000000
        /*096c*/ 	.word	0x00000000
        /*0970*/ 	.short	0x010a
        /*0972*/ 	.byte	0xff
	.zero		1


	//   ....[136]....
        /*0974*/ 	.word	0x00008500
        /*0978*/ 	.word	0x00000000
        /*097c*/ 	.word	0x00000000
        /*0980*/ 	.short	0x010a
        /*0982*/ 	.byte	0xff
	.zero		1


	//   ....[137]....
        /*0984*/ 	.word	0x00008560
        /*0988*/ 	.word	0x00000000
        /*098c*/ 	.word	0x00000000
        /*0990*/ 	.short	0x010a
        /*0992*/ 	.byte	0xff
	.zero		1


	//   ....[138]....
        /*0994*/ 	.word	0x000085c0
        /*0998*/ 	.word	0x00000000
        /*099c*/ 	.word	0x00000000
        /*09a0*/ 	.short	0x010a
        /*09a2*/ 	.byte	0xff
	.zero		1


	//   ....[139]....
        /*09a4*/ 	.word	0x00008620
        /*09a8*/ 	.word	0x00000000
        /*09ac*/ 	.word	0x00000000
        /*09b0*/ 	.short	0x010a
        /*09b2*/ 	.byte	0xff
	.zero		1


	//   ....[140]....
        /*09b4*/ 	.word	0x00008680
        /*09b8*/ 	.word	0x00000000
        /*09bc*/ 	.word	0x00000000
        /*09c0*/ 	.short	0x010a
        /*09c2*/ 	.byte	0xff
	.zero		1


	//   ....[141]....
        /*09c4*/ 	.word	0x000086e0
        /*09c8*/ 	.word	0x00000000
        /*09cc*/ 	.word	0x00000000
        /*09d0*/ 	.short	0x010a
        /*09d2*/ 	.byte	0xff
	.zero		1


	//   ....[142]....
        /*09d4*/ 	.word	0x00008740
        /*09d8*/ 	.word	0x00000000
        /*09dc*/ 	.word	0x00000000
        /*09e0*/ 	.short	0x010a
        /*09e2*/ 	.byte	0xff
	.zero		1


	//   ....[143]....
        /*09e4*/ 	.word	0x000087a0
        /*09e8*/ 	.word	0x00000000
        /*09ec*/ 	.word	0x00000000
        /*09f0*/ 	.short	0x010a
        /*09f2*/ 	.byte	0xff
	.zero		1


	//   ....[144]....
        /*09f4*/ 	.word	0x00008800
        /*09f8*/ 	.word	0x00000000
        /*09fc*/ 	.word	0x00000000
        /*0a00*/ 	.short	0x010a
        /*0a02*/ 	.byte	0xff
	.zero		1


	//   ....[145]....
        /*0a04*/ 	.word	0x00008850
        /*0a08*/ 	.word	0x00000002
        /*0a0c*/ 	.word	0x000001a0
        /*0a10*/ 	.short	0x010a
        /*0a12*/ 	.byte	0xff
	.zero		1


	//   ....[146]....
        /*0a14*/ 	.word	0x000088b0
        /*0a18*/ 	.word	0x00000002
        /*0a1c*/ 	.word	0x00000150
        /*0a20*/ 	.short	0x010a
        /*0a22*/ 	.byte	0xff
	.zero		1


	//   ....[147]....
        /*0a24*/ 	.word	0x00008900
        /*0a28*/ 	.word	0x00000002
        /*0a2c*/ 	.word	0x00000140
        /*0a30*/ 	.short	0x010a
        /*0a32*/ 	.byte	0xff
	.zero		1


	//   ....[148]....
        /*0a34*/ 	.word	0x00008960
        /*0a38*/ 	.word	0x00000000
        /*0a3c*/ 	.word	0x00000150
        /*0a40*/ 	.short	0x010a
        /*0a42*/ 	.byte	0xff
	.zero		1


	//   ....[149]....
        /*0a44*/ 	.word	0x000089b0
        /*0a48*/ 	.word	0x00000000
        /*0a4c*/ 	.word	0x00000140
        /*0a50*/ 	.short	0x010a
        /*0a52*/ 	.byte	0xff
	.zero		1


	//   ....[150]....
        /*0a54*/ 	.word	0x00008a10
        /*0a58*/ 	.word	0x00000003
        /*0a5c*/ 	.word	0x00000180
        /*0a60*/ 	.short	0x010a
        /*0a62*/ 	.byte	0xff
	.zero		1


	//   ....[151]....
        /*0a64*/ 	.word	0x00008a70
        /*0a68*/ 	.word	0x00000000
        /*0a6c*/ 	.word	0x00000000
        /*0a70*/ 	.short	0x010a
        /*0a72*/ 	.byte	0xff
	.zero		1


	//   ....[152]....
        /*0a74*/ 	.word	0x00008ad0
        /*0a78*/ 	.word	0x00000000
        /*0a7c*/ 	.word	0x00000000
        /*0a80*/ 	.short	0x010a
        /*0a82*/ 	.byte	0xff
	.zero		1


	//   ....[153]....
        /*0a84*/ 	.word	0x00008b30
        /*0a88*/ 	.word	0x00000000
        /*0a8c*/ 	.word	0x00000000
        /*0a90*/ 	.short	0x010a
        /*0a92*/ 	.byte	0xff
	.zero		1


	//   ....[154]....
        /*0a94*/ 	.word	0x00008b90
        /*0a98*/ 	.word	0x00000000
        /*0a9c*/ 	.word	0x00000000
        /*0aa0*/ 	.short	0x010a
        /*0aa2*/ 	.byte	0xff
	.zero		1


	//   ....[155]....
        /*0aa4*/ 	.word	0x00008bf0
        /*0aa8*/ 	.word	0x00000000
        /*0aac*/ 	.word	0x00000000
        /*0ab0*/ 	.short	0x010a
        /*0ab2*/ 	.byte	0xff
	.zero		1


	//   ....[156]....
        /*0ab4*/ 	.word	0x00008c40
        /*0ab8*/ 	.word	0x00000008
        /*0abc*/ 	.word	0x00000140
        /*0ac0*/ 	.short	0x010a
        /*0ac2*/ 	.byte	0xff
	.zero		1


	//   ....[157]....
        /*0ac4*/ 	.word	0x00008ca0
        /*0ac8*/ 	.word	0x00000000
        /*0acc*/ 	.word	0x00000138
        /*0ad0*/ 	.short	0x010a
        /*0ad2*/ 	.byte	0xff
	.zero		1


	//   ....[158]....
        /*0ad4*/ 	.word	0x00008d00
        /*0ad8*/ 	.word	0x00000005
        /*0adc*/ 	.word	0x00000120
        /*0ae0*/ 	.short	0x010a
        /*0ae2*/ 	.byte	0xff
	.zero		1


	//   ....[159]....
        /*0ae4*/ 	.word	0x00008d60
        /*0ae8*/ 	.word	0x00000005
        /*0aec*/ 	.word	0x00000128
        /*0af0*/ 	.short	0x010a
        /*0af2*/ 	.byte	0xff
	.zero		1


	//   ....[160]....
        /*0af4*/ 	.word	0x00008dc0
        /*0af8*/ 	.word	0x00000000
        /*0afc*/ 	.word	0x00000120
        /*0b00*/ 	.short	0x010a
        /*0b02*/ 	.byte	0xff
	.zero		1


	//   ....[161]....
        /*0b04*/ 	.word	0x00008e10
        /*0b08*/ 	.word	0x00000003
        /*0b0c*/ 	.word	0x00000140
        /*0b10*/ 	.short	0x010a
        /*0b12*/ 	.byte	0xff
	.zero		1


	//   ....[162]....
        /*0b14*/ 	.word	0x00008e60
        /*0b18*/ 	.word	0x00000002
        /*0b1c*/ 	.word	0x00000110
        /*0b20*/ 	.short	0x010a
        /*0b22*/ 	.byte	0xff
	.zero		1


	//   ....[163]....
        /*0b24*/ 	.word	0x00008eb0
        /*0b28*/ 	.word	0x00000064
        /*0b2c*/ 	.word	0x00000160
        /*0b30*/ 	.short	0x010a
        /*0b32*/ 	.byte	0xff
	.zero		1


	//   ....[164]....
        /*0b34*/ 	.word	0x00008f00
        /*0b38*/ 	.word	0x0000006d
        /*0b3c*/ 	.word	0x00000110
        /*0b40*/ 	.short	0x010a
        /*0b42*/ 	.byte	0xff
	.zero		1


	//----- nvinfo : EIATTR_NUM_MBARRIERS
	.align		4
.L_47:
        /*0b44*/ 	.byte	0x03, 0x38
        /*0b46*/ 	.short	0x0038


	//----- nvinfo : EIATTR_EXIT_INSTR_OFFSETS
	.align		4
        /*0b48*/ 	.byte	0x04, 0x1c
        /*0b4a*/ 	.short	(.L_49 - .L_48)


	//   ....[0]....
.L_48:
        /*0b4c*/ 	.word	0x000031a0


	//   ....[1]....
        /*0b50*/ 	.word	0x000036b0


	//   ....[2]....
        /*0b54*/ 	.word	0x00003710


	//   ....[3]....
        /*0b58*/ 	.word	0x000045b0


	//   ....[4]....
        /*0b5c*/ 	.word	0x00005470


	//   ....[5]....
        /*0b60*/ 	.word	0x000054b0


	//   ....[6]....
        /*0b64*/ 	.word	0x000080e0


	//----- nvinfo : EIATTR_MAX_THREADS
	.align		4
.L_49:
        /*0b68*/ 	.byte	0x04, 0x05
        /*0b6a*/ 	.short	(.L_51 - .L_50)
.L_50:
        /*0b6c*/ 	.word	0x00000100
        /*0b70*/ 	.word	0x00000001
        /*0b74*/ 	.word	0x00000001


	//----- nvinfo : EIATTR_CRS_STACK_SIZE
	.align		4
.L_51:
        /*0b78*/ 	.byte	0x04, 0x1e
        /*0b7a*/ 	.short	(.L_53 - .L_52)
.L_52:
        /*0b7c*/ 	.word	0x00000000


	//----- nvinfo : EIATTR_CBANK_PARAM_SIZE
	.align		4
.L_53:
        /*0b80*/ 	.byte	0x03, 0x19
        /*0b82*/ 	.short	0x0800


	//----- nvinfo : EIATTR_PARAM_CBANK
	.align		4
        /*0b84*/ 	.byte	0x04, 0x0a
        /*0b86*/ 	.short	(.L_55 - .L_54)
	.align		4
.L_54:
        /*0b88*/ 	.word	index@(.nv.constant0._ZN7cutlass13device_kernelINS_4gemm6kernel13GemmUniversalIN4cute5tupleIJiiiiEEENS1_10collective13CollectiveMmaINS1_35MainloopSm100TmaUmmaWarpSpecializedILi17ELi2ELi4ENS5_IJNS4_1CILi2EEENSA_ILi1EEESC_EEEEENS5_IJNSA_ILi64EEENSA_ILi128EEESF_EEENS_12float_e4m3_tENS5_IJlSC_lEEESI_SJ_NS4_8TiledMMAINS4_8MMA_AtomIJNS4_10MMA_TraitsINS4_19SM100_MMA_F8F6F4_SSEJSI_SI_fSF_SG_NS4_17integral_constantINS4_4UMMA5MajorELSQ_0EEESR_NSO_INSP_7ScaleInELSS_0EEEST_EEEEEENS4_6LayoutINS5_IJSC_SC_SC_EEENS5_IJNSA_ILi0EEESY_SY_EEEEENS5_IJNS4_10UnderscoreES11_S11_EEEEENS4_13SM90_TMA_LOADENS4_14ComposedLayoutINS4_7SwizzleILi2ELi4ELi3EEENS4_18smem_ptr_flag_bitsILi8EEENSW_INS5_IJNSA_ILi8EEESF_EEENS5_IJSF_SC_EEEEEEEvNS4_8identityENS4_23SM90_TMA_LOAD_MULTICASTES1E_vS1F_EENS_8epilogue10collective18CollectiveEpilogueINS1I_23Sm100TmaWarpSpecializedILi2ELi2ELi32ELb0ELb0EEEJSH_NS5_IJNSW_ISF_SC_EES1N_EEESI_SJ_SI_SJ_NS1I_6fusion15FusionCallbacksIS1M_NS1P_17LinearCombinationISI_fSI_fLNS_15FloatRoundStyleE2EEESH_S1O_JEEENS4_5SM1004TMEM4LOAD26SM100_TMEM_LOAD_16dp32b32xES14_S1E_NS4_39AutoVectorizingCopyWithAssumedAlignmentILi128EEENS4_14SM90_TMA_STOREES1E_S20_S20_EEEvvEEEEvNT_6ParamsE)
        /*0b8c*/ 	.short	0x0380
        /*0b8e*/ 	.short	0x0800


	//----- nvinfo : EIATTR_SW_WAR
	.align		4
.L_55:
        /*0b90*/ 	.byte	0x04, 0x36
        /*0b92*/ 	.short	(.L_57 - .L_56)
.L_56:
        /*0b94*/ 	.word	0x00000008
.L_57:


//--------------------- .nv.callgraph             --------------------------
	.section	.nv.callgraph,"",@"SHT_CUDA_CALLGRAPH"
	.align	4
	.sectionentsize	8
	.align		4
        /*0000*/ 	.word	0x00000000
	.align		4
        /*0004*/ 	.word	0xffffffff
	.align		4
        /*0008*/ 	.word	index@(_ZN7cutlass13device_kernelINS_4gemm6kernel13GemmUniversalIN4cute5tupleIJiiiiEEENS1_10collective13CollectiveMmaINS1_35MainloopSm100TmaUmmaWarpSpecializedILi17ELi2ELi4ENS5_IJNS4_1CILi2EEENSA_ILi1EEESC_EEEEENS5_IJNSA_ILi64EEENSA_ILi128EEESF_EEENS_12float_e4m3_tENS5_IJlSC_lEEESI_SJ_NS4_8TiledMMAINS4_8MMA_AtomIJNS4_10MMA_TraitsINS4_19SM100_MMA_F8F6F4_SSEJSI_SI_fSF_SG_NS4_17integral_constantINS4_4UMMA5MajorELSQ_0EEESR_NSO_INSP_7ScaleInELSS_0EEEST_EEEEEENS4_6LayoutINS5_IJSC_SC_SC_EEENS5_IJNSA_ILi0EEESY_SY_EEEEENS5_IJNS4_10UnderscoreES11_S11_EEEEENS4_13SM90_TMA_LOADENS4_14ComposedLayoutINS4_7SwizzleILi2ELi4ELi3EEENS4_18smem_ptr_flag_bitsILi8EEENSW_INS5_IJNSA_ILi8EEESF_EEENS5_IJSF_SC_EEEEEEEvNS4_8identityENS4_23SM90_TMA_LOAD_MULTICASTES1E_vS1F_EENS_8epilogue10collective18CollectiveEpilogueINS1I_23Sm100TmaWarpSpecializedILi2ELi2ELi32ELb0ELb0EEEJSH_NS5_IJNSW_ISF_SC_EES1N_EEESI_SJ_SI_SJ_NS1I_6fusion15FusionCallbacksIS1M_NS1P_17LinearCombinationISI_fSI_fLNS_15FloatRoundStyleE2EEESH_S1O_JEEENS4_5SM1004TMEM4LOAD26SM100_TMEM_LOAD_16dp32b32xES14_S1E_NS4_39AutoVectorizingCopyWithAssumedAlignmentILi128EEENS4_14SM90_TMA_STOREES1E_S20_S20_EEEvvEEEEvNT_6ParamsE)
	.align		4
        /*000c*/ 	.word	index@(__assertfail)
	.align		4
        /*0010*/ 	.word	0x00000000
	.align		4
        /*0014*/ 	.word	0xfffffffe
	.align		4
        /*0018*/ 	.word	0x00000000
	.align		4
        /*001c*/ 	.word	0xfffffffd
	.align		4
        /*0020*/ 	.word	0x00000000
	.align		4
        /*0024*/ 	.word	0xfffffffc


//--------------------- .nv.constant4             --------------------------
	.section	.nv.constant4,"a",@progbits
	.align	8
	.align		8
.nv.constant4:
        /*0000*/ 	.dword	__assertfail
	.align		8
        /*0008*/ 	.dword	__unnamed_1
	.align		8
        /*0010*/ 	.dword	__unnamed_2
	.align		8
        /*0018*/ 	.dword	_ZN40_INTERNAL_1f32b03a_4_k_cu_9e44fb36_292254cuda3std3__45__cpo5beginE
	.align		8
        /*0020*/ 	.dword	_ZN40_INTERNAL_1f32b03a_4_k_cu_9e44fb36_292254cuda3std3__45__cpo3endE
	.align		8
        /*0028*/ 	.dword	_ZN40_INTERNAL_1f32b03a_4_k_cu_9e44fb36_292254cuda3std3__45__cpo6cbeginE
	.align		8
        /*0030*/ 	.dword	_ZN40_INTERNAL_1f32b03a_4_k_cu_9e44fb36_292254cuda3std3__45__cpo4cendE
	.align		8
        /*0038*/ 	.dword	_ZN40_INTERNAL_1f32b03a_4_k_cu_9e44fb36_292254cuda3std3__442_GLOBAL__N__1f32b03a_4_k_cu_9e44fb36_292256ignoreE
	.align		8
        /*0040*/ 	.dword	_ZN40_INTERNAL_1f32b03a_4_k_cu_9e44fb36_292254cuda3std3__419piecewise_constructE
	.align		8
        /*0048*/ 	.dword	_ZN40_INTERNAL_1f32b03a_4_k_cu_9e44fb36_292254cuda3std3__48in_placeE
	.align		8
        /*0050*/ 	.dword	_ZN40_INTERNAL_1f32b03a_4_k_cu_9e44fb36_292254cuda3std6ranges3__45__cpo4swapE
	.align		8
        /*0058*/ 	.dword	_ZN40_INTERNAL_1f32b03a_4_k_cu_9e44fb36_292254cuda3std6ranges3__45__cpo9iter_moveE
	.align		8
        /*0060*/ 	.dword	_ZN40_INTERNAL_1f32b03a_4_k_cu_9e44fb36_292254cute7productE
	.align		8
        /*0068*/ 	.dword	_ZN40_INTERNAL_1f32b03a_4_k_cu_9e44fb36_292254cute1_E
	.align		8
        /*0070*/ 	.dword	$str$25
	.align		8
        /*0078*/ 	.dword	$str$26
	.align		8
        /*0080*/ 	.dword	$str$27
	.align		8
        /*0088*/ 	.dword	$str$28


//--------------------- .text._ZN7cutlass13device_kernelINS_4gemm6kernel13GemmUniversalIN4cute5tupleIJiiiiEEENS1_10collective13CollectiveMmaINS1_35MainloopSm100TmaUmmaWarpSpecializedILi17ELi2ELi4ENS5_IJNS4_1CILi2EEENSA_ILi1EEESC_EEEEENS5_IJNSA_ILi64EEENSA_ILi128EEESF_EEENS_12float_e4m3_tENS5_IJlSC_lEEESI_SJ_NS4_8TiledMMAINS4_8MMA_AtomIJNS4_10MMA_TraitsINS4_19SM100_MMA_F8F6F4_SSEJSI_SI_fSF_SG_NS4_17integral_constantINS4_4UMMA5MajorELSQ_0EEESR_NSO_INSP_7ScaleInELSS_0EEEST_EEEEEENS4_6LayoutINS5_IJSC_SC_SC_EEENS5_IJNSA_ILi0EEESY_SY_EEEEENS5_IJNS4_10UnderscoreES11_S11_EEEEENS4_13SM90_TMA_LOADENS4_14ComposedLayoutINS4_7SwizzleILi2ELi4ELi3EEENS4_18smem_ptr_flag_bitsILi8EEENSW_INS5_IJNSA_ILi8EEESF_EEENS5_IJSF_SC_EEEEEEEvNS4_8identityENS4_23SM90_TMA_LOAD_MULTICASTES1E_vS1F_EENS_8epilogue10collective18CollectiveEpilogueINS1I_23Sm100TmaWarpSpecializedILi2ELi2ELi32ELb0ELb0EEEJSH_NS5_IJNSW_ISF_SC_EES1N_EEESI_SJ_SI_SJ_NS1I_6fusion15FusionCallbacksIS1M_NS1P_17LinearCombinationISI_fSI_fLNS_15FloatRoundStyleE2EEESH_S1O_JEEENS4_5SM1004TMEM4LOAD26SM100_TMEM_LOAD_16dp32b32xES14_S1E_NS4_39AutoVectorizingCopyWithAssumedAlignmentILi128EEENS4_14SM90_TMA_STOREES1E_S20_S20_EEEvvEEEEvNT_6ParamsE --------------------------
	.section	.text._ZN7cutlass13device_kernelINS_4gemm6kernel13GemmUniversalIN4cute5tupleIJiiiiEEENS1_10collective13CollectiveMmaINS1_35MainloopSm100TmaUmmaWarpSpecializedILi17ELi2ELi4ENS5_IJNS4_1CILi2EEENSA_ILi1EEESC_EEEEENS5_IJNSA_ILi64EEENSA_ILi128EEESF_EEENS_12float_e4m3_tENS5_IJlSC_lEEESI_SJ_NS4_8TiledMMAINS4_8MMA_AtomIJNS4_10MMA_TraitsINS4_19SM100_MMA_F8F6F4_SSEJSI_SI_fSF_SG_NS4_17integral_constantINS4_4UMMA5MajorELSQ_0EEESR_NSO_INSP_7ScaleInELSS_0EEEST_EEEEEENS4_6LayoutINS5_IJSC_SC_SC_EEENS5_IJNSA_ILi0EEESY_SY_EEEEENS5_IJNS4_10UnderscoreES11_S11_EEEEENS4_13SM90_TMA_LOADENS4_14ComposedLayoutINS4_7SwizzleILi2ELi4ELi3EEENS4_18smem_ptr_flag_bitsILi8EEENSW_INS5_IJNSA_ILi8EEESF_EEENS5_IJSF_SC_EEEEEEEvNS4_8identityENS4_23SM90_TMA_LOAD_MULTICASTES1E_vS1F_EENS_8epilogue10collective18CollectiveEpilogueINS1I_23Sm100TmaWarpSpecializedILi2ELi2ELi32ELb0ELb0EEEJSH_NS5_IJNSW_ISF_SC_EES1N_EEESI_SJ_SI_SJ_NS1I_6fusion15FusionCallbacksIS1M_NS1P_17LinearCombinationISI_fSI_fLNS_15FloatRoundStyleE2EEESH_S1O_JEEENS4_5SM1004TMEM4LOAD26SM100_TMEM_LOAD_16dp32b32xES14_S1E_NS4_39AutoVectorizingCopyWithAssumedAlignmentILi128EEENS4_14SM90_TMA_STOREES1E_S20_S20_EEEvvEEEEvNT_6ParamsE,"ax",@progbits
	.align	128
.text._ZN7cutlass13device_kernelINS_4gemm6kernel13GemmUniversalIN4cute5tupleIJiiiiEEENS1_10collective13CollectiveMmaINS1_35MainloopSm100TmaUmmaWarpSpecializedILi17ELi2ELi4ENS5_IJNS4_1CILi2EEENSA_ILi1EEESC_EEEEENS5_IJNSA_ILi64EEENSA_ILi128EEESF_EEENS_12float_e4m3_tENS5_IJlSC_lEEESI_SJ_NS4_8TiledMMAINS4_8MMA_AtomIJNS4_10MMA_TraitsINS4_19SM100_MMA_F8F6F4_SSEJSI_SI_fSF_SG_NS4_17integral_constantINS4_4UMMA5MajorELSQ_0EEESR_NSO_INSP_7ScaleInELSS_0EEEST_EEEEEENS4_6LayoutINS5_IJSC_SC_SC_EEENS5_IJNSA_ILi0EEESY_SY_EEEEENS5_IJNS4_10UnderscoreES11_S11_EEEEENS4_13SM90_TMA_LOADENS4_14ComposedLayoutINS4_7SwizzleILi2ELi4ELi3EEENS4_18smem_ptr_flag_bitsILi8EEENSW_INS5_IJNSA_ILi8EEESF_EEENS5_IJSF_SC_EEEEEEEvNS4_8identityENS4_23SM90_TMA_LOAD_MULTICASTES1E_vS1F_EENS_8epilogue10collective18CollectiveEpilogueINS1I_23Sm100TmaWarpSpecializedILi2ELi2ELi32ELb0ELb0EEEJSH_NS5_IJNSW_ISF_SC_EES1N_EEESI_SJ_SI_SJ_NS1I_6fusion15FusionCallbacksIS1M_NS1P_17LinearCombinationISI_fSI_fLNS_15FloatRoundStyleE2EEESH_S1O_JEEENS4_5SM1004TMEM4LOAD26SM100_TMEM_LOAD_16dp32b32xES14_S1E_NS4_39AutoVectorizingCopyWithAssumedAlignmentILi128EEENS4_14SM90_TMA_STOREES1E_S20_S20_EEEvvEEEEvNT_6ParamsE:
        .type           _ZN7cutlass13device_kernelINS_4gemm6kernel13GemmUniversalIN4cute5tupleIJiiiiEEENS1_10collective13CollectiveMmaINS1_35MainloopSm100TmaUmmaWarpSpecializedILi17ELi2ELi4ENS5_IJNS4_1CILi2EEENSA_ILi1EEESC_EEEEENS5_IJNSA_ILi64EEENSA_ILi128EEESF_EEENS_12float_e4m3_tENS5_IJlSC_lEEESI_SJ_NS4_8TiledMMAINS4_8MMA_AtomIJNS4_10MMA_TraitsINS4_19SM100_MMA_F8F6F4_SSEJSI_SI_fSF_SG_NS4_17integral_constantINS4_4UMMA5MajorELSQ_0EEESR_NSO_INSP_7ScaleInELSS_0EEEST_EEEEEENS4_6LayoutINS5_IJSC_SC_SC_EEENS5_IJNSA_ILi0EEESY_SY_EEEEENS5_IJNS4_10UnderscoreES11_S11_EEEEENS4_13SM90_TMA_LOADENS4_14ComposedLayoutINS4_7SwizzleILi2ELi4ELi3EEENS4_18smem_ptr_flag_bitsILi8EEENSW_INS5_IJNSA_ILi8EEESF_EEENS5_IJSF_SC_EEEEEEEvNS4_8identityENS4_23SM90_TMA_LOAD_MULTICASTES1E_vS1F_EENS_8epilogue10collective18CollectiveEpilogueINS1I_23Sm100TmaWarpSpecializedILi2ELi2ELi32ELb0ELb0EEEJSH_NS5_IJNSW_ISF_SC_EES1N_EEESI_SJ_SI_SJ_NS1I_6fusion15FusionCallbacksIS1M_NS1P_17LinearCombinationISI_fSI_fLNS_15FloatRoundStyleE2EEESH_S1O_JEEENS4_5SM1004TMEM4LOAD26SM100_TMEM_LOAD_16dp32b32xES14_S1E_NS4_39AutoVectorizingCopyWithAssumedAlignmentILi128EEENS4_14SM90_TMA_STOREES1E_S20_S20_EEEvvEEEEvNT_6ParamsE,@function
        .size           _ZN7cutlass13device_kernelINS_4gemm6kernel13GemmUniversalIN4cute5tupleIJiiiiEEENS1_10collective13CollectiveMmaINS1_35MainloopSm100TmaUmmaWarpSpecializedILi17ELi2ELi4ENS5_IJNS4_1CILi2EEENSA_ILi1EEESC_EEEEENS5_IJNSA_ILi64EEENSA_ILi128EEESF_EEENS_12float_e4m3_tENS5_IJlSC_lEEESI_SJ_NS4_8TiledMMAINS4_8MMA_AtomIJNS4_10MMA_TraitsINS4_19SM100_MMA_F8F6F4_SSEJSI_SI_fSF_SG_NS4_17integral_constantINS4_4UMMA5MajorELSQ_0EEESR_NSO_INSP_7ScaleInELSS_0EEEST_EEEEEENS4_6LayoutINS5_IJSC_SC_SC_EEENS5_IJNSA_ILi0EEESY_SY_EEEEENS5_IJNS4_10UnderscoreES11_S11_EEEEENS4_13SM90_TMA_LOADENS4_14ComposedLayoutINS4_7SwizzleILi2ELi4ELi3EEENS4_18smem_ptr_flag_bitsILi8EEENSW_INS5_IJNSA_ILi8EEESF_EEENS5_IJSF_SC_EEEEEEEvNS4_8identityENS4_23SM90_TMA_LOAD_MULTICASTES1E_vS1F_EENS_8epilogue10collective18CollectiveEpilogueINS1I_23Sm100TmaWarpSpecializedILi2ELi2ELi32ELb0ELb0EEEJSH_NS5_IJNSW_ISF_SC_EES1N_EEESI_SJ_SI_SJ_NS1I_6fusion15FusionCallbacksIS1M_NS1P_17LinearCombinationISI_fSI_fLNS_15FloatRoundStyleE2EEESH_S1O_JEEENS4_5SM1004TMEM4LOAD26SM100_TMEM_LOAD_16dp32b32xES14_S1E_NS4_39AutoVectorizingCopyWithAssumedAlignmentILi128EEENS4_14SM90_TMA_STOREES1E_S20_S20_EEEvvEEEEvNT_6ParamsE,(.L_x_189 - _ZN7cutlass13device_kernelINS_4gemm6kernel13GemmUniversalIN4cute5tupleIJiiiiEEENS1_10collective13CollectiveMmaINS1_35MainloopSm100TmaUmmaWarpSpecializedILi17ELi2ELi4ENS5_IJNS4_1CILi2EEENSA_ILi1EEESC_EEEEENS5_IJNSA_ILi64EEENSA_ILi128EEESF_EEENS_12float_e4m3_tENS5_IJlSC_lEEESI_SJ_NS4_8TiledMMAINS4_8MMA_AtomIJNS4_10MMA_TraitsINS4_19SM100_MMA_F8F6F4_SSEJSI_SI_fSF_SG_NS4_17integral_constantINS4_4UMMA5MajorELSQ_0EEESR_NSO_INSP_7ScaleInELSS_0EEEST_EEEEEENS4_6LayoutINS5_IJSC_SC_SC_EEENS5_IJNSA_ILi0EEESY_SY_EEEEENS5_IJNS4_10UnderscoreES11_S11_EEEEENS4_13SM90_TMA_LOADENS4_14ComposedLayoutINS4_7SwizzleILi2ELi4ELi3EEENS4_18smem_ptr_flag_bitsILi8EEENSW_INS5_IJNSA_ILi8EEESF_EEENS5_IJSF_SC_EEEEEEEvNS4_8identityENS4_23SM90_TMA_LOAD_MULTICASTES1E_vS1F_EENS_8epilogue10collective18CollectiveEpilogueINS1I_23Sm100TmaWarpSpecializedILi2ELi2ELi32ELb0ELb0EEEJSH_NS5_IJNSW_ISF_SC_EES1N_EEESI_SJ_SI_SJ_NS1I_6fusion15FusionCallbacksIS1M_NS1P_17LinearCombinationISI_fSI_fLNS_15FloatRoundStyleE2EEESH_S1O_JEEENS4_5SM1004TMEM4LOAD26SM100_TMEM_LOAD_16dp32b32xES14_S1E_NS4_39AutoVectorizingCopyWithAssumedAlignmentILi128EEENS4_14SM90_TMA_STOREES1E_S20_S20_EEEvvEEEEvNT_6ParamsE)
        .other          _ZN7cutlass13device_kernelINS_4gemm6kernel13GemmUniversalIN4cute5tupleIJiiiiEEENS1_10collective13CollectiveMmaINS1_35MainloopSm100TmaUmmaWarpSpecializedILi17ELi2ELi4ENS5_IJNS4_1CILi2EEENSA_ILi1EEESC_EEEEENS5_IJNSA_ILi64EEENSA_ILi128EEESF_EEENS_12float_e4m3_tENS5_IJlSC_lEEESI_SJ_NS4_8TiledMMAINS4_8MMA_AtomIJNS4_10MMA_TraitsINS4_19SM100_MMA_F8F6F4_SSEJSI_SI_fSF_SG_NS4_17integral_constantINS4_4UMMA5MajorELSQ_0EEESR_NSO_INSP_7ScaleInELSS_0EEEST_EEEEEENS4_6LayoutINS5_IJSC_SC_SC_EEENS5_IJNSA_ILi0EEESY_SY_EEEEENS5_IJNS4_10UnderscoreES11_S11_EEEEENS4_13SM90_TMA_LOADENS4_14ComposedLayoutINS4_7SwizzleILi2ELi4ELi3EEENS4_18smem_ptr_flag_bitsILi8EEENSW_INS5_IJNSA_ILi8EEESF_EEENS5_IJSF_SC_EEEEEEEvNS4_8identityENS4_23SM90_TMA_LOAD_MULTICASTES1E_vS1F_EENS_8epilogue10collective18CollectiveEpilogueINS1I_23Sm100TmaWarpSpecializedILi2ELi2ELi32ELb0ELb0EEEJSH_NS5_IJNSW_ISF_SC_EES1N_EEESI_SJ_SI_SJ_NS1I_6fusion15FusionCallbacksIS1M_NS1P_17LinearCombinationISI_fSI_fLNS_15FloatRoundStyleE2EEESH_S1O_JEEENS4_5SM1004TMEM4LOAD26SM100_TMEM_LOAD_16dp32b32xES14_S1E_NS4_39AutoVectorizingCopyWithAssumedAlignmentILi128EEENS4_14SM90_TMA_STOREES1E_S20_S20_EEEvvEEEEvNT_6ParamsE,@"STO_CUDA_ENTRY STV_DEFAULT"
_ZN7cutlass13device_kernelINS_4gemm6kernel13GemmUniversalIN4cute5tupleIJiiiiEEENS1_10collective13CollectiveMmaINS1_35MainloopSm100TmaUmmaWarpSpecializedILi17ELi2ELi4ENS5_IJNS4_1CILi2EEENSA_ILi1EEESC_EEEEENS5_IJNSA_ILi64EEENSA_ILi128EEESF_EEENS_12float_e4m3_tENS5_IJlSC_lEEESI_SJ_NS4_8TiledMMAINS4_8MMA_AtomIJNS4_10MMA_TraitsINS4_19SM100_MMA_F8F6F4_SSEJSI_SI_fSF_SG_NS4_17integral_constantINS4_4UMMA5MajorELSQ_0EEESR_NSO_INSP_7ScaleInELSS_0EEEST_EEEEEENS4_6LayoutINS5_IJSC_SC_SC_EEENS5_IJNSA_ILi0EEESY_SY_EEEEENS5_IJNS4_10UnderscoreES11_S11_EEEEENS4_13SM90_TMA_LOADENS4_14ComposedLayoutINS4_7SwizzleILi2ELi4ELi3EEENS4_18smem_ptr_flag_bitsILi8EEENSW_INS5_IJNSA_ILi8EEESF_EEENS5_IJSF_SC_EEEEEEEvNS4_8identityENS4_23SM90_TMA_LOAD_MULTICASTES1E_vS1F_EENS_8epilogue10collective18CollectiveEpilogueINS1I_23Sm100TmaWarpSpecializedILi2ELi2ELi32ELb0ELb0EEEJSH_NS5_IJNSW_ISF_SC_EES1N_EEESI_SJ_SI_SJ_NS1I_6fusion15FusionCallbacksIS1M_NS1P_17LinearCombinationISI_fSI_fLNS_15FloatRoundStyleE2EEESH_S1O_JEEENS4_5SM1004TMEM4LOAD26SM100_TMEM_LOAD_16dp32b32xES14_S1E_NS4_39AutoVectorizingCopyWithAssumedAlignmentILi128EEENS4_14SM90_TMA_STOREES1E_S20_S20_EEEvvEEEEvNT_6ParamsE:
[----:B------:R-:W1:Y:S01]  /*0000*/  LDC R1, c[0x0][0x37c] ;  /* 0x0000df00ff017b82 */ /* 0x000e620000000800 */
[----:B------:R-:W2:Y:S01]  /*0010*/  S2R R93, SR_TID.X ;  /* 0x00000000005d7919 */ /* 0x000ea20000002100 */
[----:B------:R-:W3:Y:S01]  /*0020*/  LDCU.64 UR8, c[0x0][0x890] ;  /* 0x00011200ff0877ac */ /* 0x000ee20008000a00 */
[----:B------:R-:W-:Y:S02]  /*0030*/  PRMT R84, RZ, 0x7610, R84 ;  /* 0x00007610ff547816 */ /* 0x000fe40000000054 */
[----:B------:R-:W-:Y:S01]  /*0040*/  ELECT P3, URZ, PT ;  /* 0x0000000000ff782f */ /* 0x000fe20003860000 */
[----:B---3--:R-:W-:-:S04]  /*0050*/  UISETP.NE.U32.AND UP0, UPT, UR8, URZ, UPT ;  /* 0x000000ff0800728c */ /* 0x008fc8000bf05070 */
[----:B------:R-:W-:Y:S01]  /*0060*/  UISETP.NE.AND.EX UP0, UPT, UR9, URZ, UPT, UP0 ;  /* 0x000000ff0900728c */ /* 0x000fe2000bf05300 */
[----:B--2---:R-:W-:-:S05]  /*0070*/  SHF.R.U32.HI R85, RZ, 0x5, R93 ;  /* 0x00000005ff557819 */ /* 0x004fca000001165d */
[----:B------:R-:W2:Y:S02]  /*0080*/  SHFL.IDX PT, R0, R85, RZ, 0x1f ;  /* 0x00001fff55007589 */ /* 0x000ea400000e0000 */
[----:B--2---:R-:W-:Y:S01]  /*0090*/  R2UR UR18, R0 ;  /* 0x00000000001272ca */ /* 0x004fe200000e0000 */
[----:B-1----:R-:W-:-:S14]  /*00a0*/  BRA.U UP0, `(.L_x_0) ;  /* 0x0000000100307547 */ /* 0x002fdc000b800000 */
[----:B------:R-:W1:Y:S02]  /*00b0*/  LDCU.64 UR4, c[0x0][0x888] ;  /* 0x00011100ff0477ac */ /* 0x000e640008000a00 */
[----:B-1----:R-:W-:-:S04]  /*00c0*/  UISETP.NE.U32.AND UP0, UPT, UR4, URZ, UPT ;  /* 0x000000ff0400728c */ /* 0x002fc8000bf05070 */
[----:B------:R-:W-:-:S09]  /*00d0*/  UISETP.NE.AND.EX UP0, UPT, UR5, URZ, UPT, UP0 ;  /* 0x000000ff0500728c */ /* 0x000fd2000bf05300 */
[----:B------:R-:W-:Y:S05]  /*00e0*/  BRA.U !UP0, `(.L_x_1) ;  /* 0x0000000108147547 */ /* 0x000fea000b800000 */
[----:B------:R-:W1:Y:S01]  /*00f0*/  LDC.64 R2, c[0x0][0x888] ;  /* 0x00022200ff027b82 */ /* 0x000e620000000a00 */
[----:B------:R-:W1:Y:S02]  /*0100*/  LDCU.64 UR4, c[0x0][0x358] ;  /* 0x00006b00ff0477ac */ /* 0x000e640008000a00 */
[----:B-1----:R1:W5:Y:S01]  /*0110*/  LDG.E R41, desc[UR4][R2.64] ;  /* 0x0000000402297981 */ /* 0x002362000c1e1900 */
[----:B------:R-:W-:Y:S01]  /*0120*/  HFMA2 R84, -RZ, RZ, 0, 5.9604644775390625e-08 ;  /* 0x00000001ff547431 */ /* 0x000fe200000001ff */
[----:B------:R-:W-:Y:S05]  /*0130*/  BRA `(.L_x_0) ;  /* 0x00000000000c7947 */ /* 0x000fea0003800000 */
.L_x_1:
[----:B------:R-:W1:Y:S01]  /*0140*/  LDCU UR4, c[0x0][0x880] ;  /* 0x00011000ff0477ac */ /* 0x000e620008000800 */
[----:B------:R-:W-:Y:S01]  /*0150*/  HFMA2 R84, -RZ, RZ, 0, 5.9604644775390625e-08 ;  /* 0x00000001ff547431 */ /* 0x000fe200000001ff */
[----:B-1----:R-:W-:-:S07]  /*0160*/  MOV R41, UR4 ;  /* 0x0000000400297c02 */ /* 0x002fce0008000f00 */
.L_x_0:
[----:B------:R-:W2:Y:S02]  /*0170*/  LDCU.64 UR4, c[0x0][0x8b0] ;  /* 0x00011600ff0477ac */ /* 0x000ea40008000a00 */
[----:B--2---:R-:W-:-:S04]  /*0180*/  UISETP.NE.U32.AND UP0, UPT, UR4, URZ, UPT ;  /* 0x000000ff0400728c */ /* 0x004fc8000bf05070 */
[----:B------:R-:W-:-:S09]  /*0190*/  UISETP.NE.AND.EX UP0, UPT, UR5, URZ, UPT, UP0 ;  /* 0x000000ff0500728c */ /* 0x000fd2000bf05300 */
[----:B------:R-:W-:Y:S05]  /*01a0*/  BRA.U UP0, `(.L_x_2) ;  /* 0x0000000100287547 */ /* 0x000fea000b800000 */
[----:B------:R-:W2:Y:S02]  /*01b0*/  LDCU.64 UR4, c[0x0][0x8a8] ;  /* 0x00011500ff0477ac */ /* 0x000ea40008000a00 */
[----:B--2---:R-:W-:-:S04]  /*01c0*/  UISETP.NE.U32.AND UP0, UPT, UR4, URZ, UPT ;  /* 0x000000ff0400728c */ /* 0x004fc8000bf05070 */
[----:B------:R-:W-:-:S09]  /*01d0*/  UISETP.NE.AND.EX UP0, UPT, UR5, URZ, UPT, UP0 ;  /* 0x000000ff0500728c */ /* 0x000fd2000bf05300 */
[----:B------:R-:W-:Y:S05]  /*01e0*/  BRA.U !UP0, `(.L_x_3) ;  /* 0x0000000108107547 */ /* 0x000fea000b800000 */
[----:B------:R-:W2:Y:S01]  /*01f0*/  LDC.64 R38, c[0x0][0x8a8] ;  /* 0x00022a00ff267b82 */ /* 0x000ea20000000a00 */
[----:B------:R-:W2:Y:S02]  /*0200*/  LDCU.64 UR4, c[0x0][0x358] ;  /* 0x00006b00ff0477ac */ /* 0x000ea40008000a00 */
[----:B--2---:R2:W5:Y:S01]  /*0210*/  LDG.E R38, desc[UR4][R38.64] ;  /* 0x0000000426267981 */ /* 0x004562000c1e1900 */
[----:B------:R-:W-:Y:S05]  /*0220*/  BRA `(.L_x_2) ;  /* 0x0000000000087947 */ /* 0x000fea0003800000 */
.L_x_3:
[----:B------:R-:W2:Y:S02]  /*0230*/  LDCU UR4, c[0x0][0x8a0] ;  /* 0x00011400ff0477ac */ /* 0x000ea40008000800 */
[----:B--2---:R-:W-:Y:S02]  /*0240*/  MOV R38, UR4 ;  /* 0x0000000400267c02 */ /* 0x004fe40008000f00 */
.L_x_2:
[----:B------:R-:W-:Y:S01]  /*0250*/  IMAD.U32 R0, RZ, RZ, UR18 ;  /* 0x00000012ff007e24 */ /* 0x000fe2000f8e00ff */
[----:B------:R-:W-:Y:S04]  /*0260*/  BSSY.RECONVERGENT B0, `(.L_x_4) ;  /* 0x000000c000007945 */ /* 0x000fe80003800200 */
[C---:B------:R-:W-:Y:S02]  /*0270*/  ISETP.NE.OR P1, PT, R0.reuse, 0x1, !P3 ;  /* 0x000000010000780c */ /* 0x040fe40005f25670 */
[----:B------:R-:W-:-:S11]  /*0280*/  ISETP.NE.OR P0, PT, R0, 0x3, !P3 ;  /* 0x000000030000780c */ /* 0x000fd60005f05670 */
[----:B------:R-:W-:Y:S05]  /*0290*/  @P1 BRA `(.L_x_5) ;  /* 0x0000000000201947 */ /* 0x000fea0003800000 */
[----:B------:R-:W3:Y:S02]  /*02a0*/  LDCU.64 UR4, c[0x0][0x348] ;  /* 0x00006900ff0477ac */ /* 0x000ee40008000a00 */
[----:B---3--:R-:W-:Y:S02]  /*02b0*/  UIADD3 UR6, UP1, UPT, UR4, 0x80, URZ ;  /* 0x0000008004067890 */ /* 0x008fe4000ff3e0ff */
[----:B------:R-:W-:Y:S02]  /*02c0*/  UIADD3 UR4, UP0, UPT, UR4, 0x180, URZ ;  /* 0x0000018004047890 */ /* 0x000fe4000ff1e0ff */
[----:B------:R-:W-:Y:S02]  /*02d0*/  UIADD3.X UR7, UPT, UPT, URZ, UR5, URZ, UP1, !UPT ;  /* 0x00000005ff077290 */ /* 0x000fe40008ffe4ff */
[----:B------:R-:W-:-:S07]  /*02e0*/  UIADD3.X UR5, UPT, UPT, URZ, UR5, URZ, UP0, !UPT ;  /* 0x00000005ff057290 */ /* 0x000fce00087fe4ff */
[----:B------:R3:W-:Y:S02]  /*02f0*/  UTMACCTL.PF [UR6] ;  /* 0x00000000060079b9 */ /* 0x0007e40008040000 */
[----:B------:R3:W-:Y:S02]  /*0300*/  UTMACCTL.PF [UR4] ;  /* 0x00000000040079b9 */ /* 0x0007e40008040000 */
[----:B---3--:R-:W-:Y:S01]  /*0310*/  NOP ;  /* 0x0000000000007918 */ /* 0x008fe20000000000 */
.L_x_5:
[----:B------:R-:W-:Y:S05]  /*0320*/  BSYNC.RECONVERGENT B0 ;  /* 0x0000000000007941 */ /* 0x000fea0003800200 */
.L_x_4:
[----:B------:R-:W-:Y:S04]  /*0330*/  BSSY.RECONVERGENT B0, `(.L_x_6) ;  /* 0x000000a000007945 */ /* 0x000fe80003800200 */
        /* <DEDUP_REMOVED lines=9> */
.L_x_7:
[----:B------:R-:W-:Y:S05]  /*03d0*/  BSYNC.RECONVERGENT B0 ;  /* 0x0000000000007941 */ /* 0x000fea0003800200 */
.L_x_6:
[----:B------:R-:W3:Y:S01]  /*03e0*/  LDCU.64 UR4, c[0x0][0x888] ;  /* 0x00011100ff0477ac */ /* 0x000ee20008000a00 */
[----:B------:R-:W-:Y:S02]  /*03f0*/  UISETP.EQ.U32.AND UP2, UPT, UR8, URZ, UPT ;  /* 0x000000ff0800728c */ /* 0x000fe4000bf42070 */
[----:B------:R-:W-:Y:S02]  /*0400*/  UPLOP3.LUT UP3, UPT, UPT, UPT, UPT, 0x80, 0x8 ;  /* 0x000000000008789c */ /* 0x000fe40003f6f070 */
[----:B---3--:R-:W-:-:S04]  /*0410*/  UISETP.NE.U32.AND UP0, UPT, UR4, URZ, UPT ;  /* 0x000000ff0400728c */ /* 0x008fc8000bf05070 */
[----:B------:R-:W-:-:S04]  /*0420*/  UISETP.NE.AND.EX UP1, UPT, UR5, URZ, UPT, UP0 ;  /* 0x000000ff0500728c */ /* 0x000fc8000bf25300 */
[----:B------:R-:W-:-:S04]  /*0430*/  UISETP.EQ.OR.EX UP4, UPT, UR9, URZ, !UP1, UP2 ;  /* 0x000000ff0900728c */ /* 0x000fc8000cf82720 */
[----:B------:R-:W-:-:S06]  /*0440*/  UP2UR UR4, UPR, URZ, 0x10 ;  /* 0x00000010ff047883 */ /* 0x000fcc0008000000 */
[----:B------:R-:W-:Y:S01]  /*0450*/  MOV R86, UR4 ;  /* 0x0000000400567c02 */ /* 0x000fe20008000f00 */
[----:B------:R-:W-:Y:S06]  /*0460*/  BRA.U !UP4, `(.L_x_8) ;  /* 0x000000010c207547 */ /* 0x000fec000b800000 */
[----:B------:R-:W-:Y:S01]  /*0470*/  UISETP.NE.U32.AND UP2, UPT, UR8, URZ, UPT ;  /* 0x000000ff0800728c */ /* 0x000fe2000bf45070 */
[----:B-----5:R-:W-:Y:S01]  /*0480*/  FSETP.NEU.AND P0, PT, R41, RZ, PT ;  /* 0x000000ff2900720b */ /* 0x020fe20003f0d000 */
[----:B------:R-:W-:Y:S02]  /*0490*/  USEL UR4, URZ, 0xffffffff, UP1 ;  /* 0xffffffffff047887 */ /* 0x000fe40008800000 */
[----:B------:R-:W-:-:S10]  /*04a0*/  UISETP.NE.AND.EX UP2, UPT, UR9, URZ, UPT, UP2 ;  /* 0x000000ff0900728c */ /* 0x000fd4000bf45320 */
[----:B------:R-:W-:Y:S01]  /*04b0*/  VOTEU.ANY UP0, P0 ;  /* 0x0000000000ff7886 */ /* 0x000fe20000000100 */
[----:B------:R-:W-:-:S04]  /*04c0*/  @!UP2 USEL UR4, URZ, 0xffffffff, UP0 ;  /* 0xffffffffff04a887 */ /* 0x000fc80008000000 */
[----:B------:R-:W-:-:S04]  /*04d0*/  ULOP3.LUT UR4, UR4, 0x1, URZ, 0xc0, !UPT ;  /* 0x0000000104047892 */ /* 0x000fc8000f8ec0ff */
[----:B------:R-:W-:-:S11]  /*04e0*/  UISETP.NE.U32.AND UP3, UPT, UR4, 0x1, UPT ;  /* 0x000000010400788c */ /* 0x000fd6000bf65070 */
.L_x_8:
[----:B-1----:R-:W1:Y:S02]  /*04f0*/  SHFL.IDX PT, R2, R85, RZ, 0x1f ;  /* 0x00001fff55027589 */ /* 0x002e6400000e0000 */
[----:B-1----:R-:W-:-:S13]  /*0500*/  ISETP.NE.AND P0, PT, R2, RZ, PT ;  /* 0x000000ff0200720c */ /* 0x002fda0003f05270 */
[----:B------:R-:W-:Y:S05]  /*0510*/  @P0 BRA `(.L_x_9) ;  /* 0x0000000000cc0947 */ /* 0x000fea0003800000 */
[----:B------:R-:W-:Y:S01]  /*0520*/  ELECT P0, URZ, PT ;  /* 0x0000000000ff782f */ /* 0x000fe20003800000 */
[----:B------:R-:W-:-:S12]  /*0530*/  BSSY.RECONVERGENT B0, `(.L_x_9) ;  /* 0x0000031000007945 */ /* 0x000fd80003800200 */
[----:B------:R-:W-:Y:S05]  /*0540*/  @!P0 BRA `(.L_x_10) ;  /* 0x0000000000bc8947 */ /* 0x000fea0003800000 */
[----:B------:R-:W1:Y:S01]  /*0550*/  S2UR UR4, SR_CgaCtaId ;  /* 0x00000000000479c3 */ /* 0x000e620000008800 */
[----:B------:R-:W-:Y:S01]  /*0560*/  UMOV UR5, 0x400 ;  /* 0x0000040000057882 */ /* 0x000fe20000000000 */
[----:B------:R-:W-:Y:S01]  /*0570*/  UMOV UR8, 0x1 ;  /* 0x0000000100087882 */ /* 0x000fe20000000000 */
[----:B------:R-:W-:Y:S01]  /*0580*/  UMOV UR6, 0x2 ;  /* 0x0000000200067882 */ /* 0x000fe20000000000 */
[----:B------:R-:W-:-:S04]  /*0590*/  UIADD3 UR8, UPT, UPT, -UR8, 0x100000, URZ ;  /* 0x0010000008087890 */ /* 0x000fc8000fffe1ff */
[----:B------:R-:W-:Y:S02]  /*05a0*/  USHF.L.U32 UR9, UR8, 0xb, URZ ;  /* 0x0000000b08097899 */ /* 0x000fe400080006ff */
[----:B------:R-:W-:Y:S02]  /*05b0*/  USHF.L.U32 UR8, UR8, 0x1, URZ ;  /* 0x0000000108087899 */ /* 0x000fe400080006ff */
[----:B------:R-:W-:-:S04]  /*05c0*/  UIADD3 UR6, UPT, UPT, -UR6, 0x100000, URZ ;  /* 0x0010000006067890 */ /* 0x000fc8000fffe1ff */
[----:B------:R-:W-:Y:S02]  /*05d0*/  USHF.L.U32 UR7, UR6, 0xb, URZ ;  /* 0x0000000b06077899 */ /* 0x000fe400080006ff */
[----:B------:R-:W-:Y:S02]  /*05e0*/  USHF.L.U32 UR6, UR6, 0x1, URZ ;  /* 0x0000000106067899 */ /* 0x000fe400080006ff */
[----:B-1----:R-:W-:Y:S01]  /*05f0*/  ULEA UR4, UR4, UR5, 0x18 ;  /* 0x0000000504047291 */ /* 0x002fe2000f8ec0ff */
[----:B------:R-:W1:Y:S11]  /*0600*/  FENCE.VIEW.ASYNC.S ;  /* 0x00000000000073c6 */ /* 0x000e760000000000 */
[----:B-1----:R1:W3:Y:S01]  /*0610*/  SYNCS.EXCH.64 URZ, [UR4], UR8 ;  /* 0x0000000804ff75b2 */ /* 0x0022e20008000100 */
[----:B------:R1:W4:Y:S01]  /*0620*/  SYNCS.EXCH.64 URZ, [UR4+0x88], UR6 ;  /* 0x0000880604ff75b2 */ /* 0x0003220008000100 */
[----:B------:R1:W1:Y:S01]  /*0630*/  SYNCS.EXCH.64 URZ, [UR4+0x8], UR8 ;  /* 0x0000080804ff75b2 */ /* 0x0002620008000100 */
        /* <DEDUP_REMOVED lines=31> */
[----:B---34-:R-:W-:Y:S01]  /*0830*/  NOP ;  /* 0x0000000000007918 */ /* 0x018fe20000000000 */
.L_x_10:
[----:B-1----:R-:W-:Y:S05]  /*0840*/  BSYNC.RECONVERGENT B0 ;  /* 0x0000000000007941 */ /* 0x002fea0003800200 */
.L_x_9:
[----:B------:R-:W1:Y:S01]  /*0850*/  SHFL.IDX PT, R2, R85, RZ, 0x1f ;  /* 0x00001fff55027589 */ /* 0x000e6200000e0000 */
[----:B------:R-:W-:Y:S01]  /*0860*/  NOP ;  /* 0x0000000000007918 */ /* 0x000fe20000000000 */
[----:B-1----:R-:W-:-:S13]  /*0870*/  ISETP.NE.AND P0, PT, R2, 0x1, PT ;  /* 0x000000010200780c */ /* 0x002fda0003f05270 */
[----:B------:R-:W-:Y:S05]  /*0880*/  @P0 BRA `(.L_x_11) ;  /* 0x0000000000480947 */ /* 0x000fea0003800000 */
        /* <DEDUP_REMOVED lines=9> */
[----:B------:R-:W-:Y:S01]  /*0920*/  USHF.L.U32 UR6, UR6, 0x1, URZ ;  /* 0x0000000106067899 */ /* 0x000fe200080006ff */
[----:B------:R-:W-:Y:S01]  /*0930*/  ELECT P0, URZ, PT ;  /* 0x0000000000ff782f */ /* 0x000fe20003800000 */
[----:B-1----:R-:W-:Y:S01]  /*0940*/  ULEA UR4, UR4, UR5, 0x18 ;  /* 0x0000000504047291 */ /* 0x002fe2000f8ec0ff */
[----:B------:R-:W1:Y:S11]  /*0950*/  FENCE.VIEW.ASYNC.S ;  /* 0x00000000000073c6 */ /* 0x000e760000000000 */
[----:B-1----:R1:W3:Y:S01]  /*0960*/  SYNCS.EXCH.64 URZ, [UR4+0x110], UR8 ;  /* 0x0001100804ff75b2 */ /* 0x0022e20008000100 */
[----:B------:R1:W4:Y:S01]  /*0970*/  SYNCS.EXCH.64 URZ, [UR4+0x120], UR6 ;  /* 0x0001200604ff75b2 */ /* 0x0003220008000100 */
[----:B------:R1:W1:Y:S01]  /*0980*/  SYNCS.EXCH.64 URZ, [UR4+0x118], UR8 ;  /* 0x0001180804ff75b2 */ /* 0x0002620008000100 */
[----:B------:R1:W1:Y:S01]  /*0990*/  SYNCS.EXCH.64 URZ, [UR4+0x128], UR6 ;  /* 0x0001280604ff75b2 */ /* 0x0002620008000100 */
[----:B------:R-:W-:Y:S01]  /*09a0*/  NOP ;  /* 0x0000000000007918 */ /* 0x000fe20000000000 */
.L_x_11:
[----:B------:R-:W2:Y:S01]  /*09b0*/  SHFL.IDX PT, R2, R85, RZ, 0x1f ;  /* 0x00001fff55027589 */ /* 0x000ea200000e0000 */
[----:B------:R-:W-:Y:S01]  /*09c0*/  NOP ;  /* 0x0000000000007918 */ /* 0x000fe20000000000 */
[----:B--2---:R-:W-:-:S13]  /*09d0*/  ISETP.NE.AND P0, PT, R2, 0x3, PT ;  /* 0x000000030200780c */ /* 0x004fda0003f05270 */
[----:B------:R-:W-:Y:S05]  /*09e0*/  @P0 BRA `(.L_x_12) ;  /* 0x0000000000300947 */ /* 0x000fea0003800000 */
[----:B-1----:R-:W1:Y:S01]  /*09f0*/  S2UR UR4, SR_CgaCtaId ;  /* 0x00000000000479c3 */ /* 0x002e620000008800 */
[----:B------:R-:W-:Y:S01]  /*0a00*/  UMOV UR6, 0x400 ;  /* 0x0000040000067882 */ /* 0x000fe20000000000 */
[----:B------:R-:W-:Y:S01]  /*0a10*/  UMOV UR5, 0x20 ;  /* 0x0000002000057882 */ /* 0x000fe20000000000 */
[----:B------:R-:W-:Y:S01]  /*0a20*/  ELECT P0, URZ, PT ;  /* 0x0000000000ff782f */ /* 0x000fe20003800000 */
[----:B-1----:R-:W-:Y:S02]  /*0a30*/  ULEA UR6, UR4, UR6, 0x18 ;  /* 0x0000000604067291 */ /* 0x002fe4000f8ec0ff */
[----:B------:R-:W-:-:S04]  /*0a40*/  UIADD3 UR4, UPT, UPT, -UR5, 0x100000, URZ ;  /* 0x0010000005047890 */ /* 0x000fc8000fffe1ff */
[----:B------:R-:W-:Y:S02]  /*0a50*/  USHF.L.U32 UR5, UR4, 0xb, URZ ;  /* 0x0000000b04057899 */ /* 0x000fe400080006ff */
[----:B------:R-:W-:Y:S01]  /*0a60*/  USHF.L.U32 UR4, UR4, 0x1, URZ ;  /* 0x0000000104047899 */ /* 0x000fe200080006ff */
[----:B------:R-:W1:Y:S11]  /*0a70*/  FENCE.VIEW.ASYNC.S ;  /* 0x00000000000073c6 */ /* 0x000e760000000000 */
[----:B-1----:R2:W1:Y:S01]  /*0a80*/  SYNCS.EXCH.64 URZ, [UR6+0x130], UR4 ;  /* 0x0001300406ff75b2 */ /* 0x0024620008000100 */
[----:B------:R2:W1:Y:S02]  /*0a90*/  SYNCS.EXCH.64 URZ, [UR6+0x138], UR4 ;  /* 0x0001380406ff75b2 */ /* 0x0004640008000100 */
[----:B--2---:R-:W-:Y:S01]  /*0aa0*/  NOP ;  /* 0x0000000000007918 */ /* 0x004fe20000000000 */
.L_x_12:
[----:B------:R-:W2:Y:S01]  /*0ab0*/  SHFL.IDX PT, R2, R85, RZ, 0x1f ;  /* 0x00001fff55027589 */ /* 0x000ea200000e0000 */
[----:B------:R-:W-:Y:S01]  /*0ac0*/  NOP ;  /* 0x0000000000007918 */ /* 0x000fe20000000000 */
[----:B--2---:R-:W-:-:S13]  /*0ad0*/  ISETP.NE.AND P0, PT, R2, 0x4, PT ;  /* 0x000000040200780c */ /* 0x004fda0003f05270 */
[----:B------:R-:W-:Y:S05]  /*0ae0*/  @P0 BRA `(.L_x_13) ;  /* 0x00000000004c0947 */ /* 0x000fea0003800000 */
[----:B-1----:R-:W1:Y:S01]  /*0af0*/  S2UR UR6, SR_CgaCtaId ;  /* 0x00000000000679c3 */ /* 0x002e620000008800 */
[----:B------:R-:W-:Y:S01]  /*0b00*/  UMOV UR4, 0x1e0 ;  /* 0x000001e000047882 */ /* 0x000fe20000000000 */
[----:B------:R-:W-:Y:S01]  /*0b10*/  UMOV UR5, 0x400 ;  /* 0x0000040000057882 */ /* 0x000fe20000000000 */
[----:B------:R-:W-:Y:S01]  /*0b20*/  USEL UR4, UR4, 0x1a0, UP3 ;  /* 0x000001a004047887 */ /* 0x000fe20009800000 */
[----:B------:R-:W-:Y:S01]  /*0b30*/  UMOV UR8, 0x1 ;  /* 0x0000000100087882 */ /* 0x000fe20000000000 */
[----:B------:R-:W-:Y:S01]  /*0b40*/  ELECT P0, URZ, PT ;  /* 0x0000000000ff782f */ /* 0x000fe20003800000 */
[----:B------:R-:W-:-:S04]  /*0b50*/  UIADD3 UR8, UPT, UPT, -UR8, 0x100000, URZ ;  /* 0x0010000008087890 */ /* 0x000fc8000fffe1ff */
[----:B------:R-:W-:Y:S02]  /*0b60*/  USHF.L.U32 UR9, UR8, 0xb, URZ ;  /* 0x0000000b08097899 */ /* 0x000fe400080006ff */
[----:B------:R-:W-:Y:S02]  /*0b70*/  USHF.L.U32 UR8, UR8, 0x1, URZ ;  /* 0x0000000108087899 */ /* 0x000fe400080006ff */
[----:B-1----:R-:W-:Y:S02]  /*0b80*/  ULEA UR6, UR6, UR5, 0x18 ;  /* 0x0000000506067291 */ /* 0x002fe4000f8ec0ff */
[----:B------:R-:W-:-:S04]  /*0b90*/  UIADD3 UR4, UPT, UPT, -UR4, 0x100000, URZ ;  /* 0x0010000004047890 */ /* 0x000fc8000fffe1ff */
[----:B------:R-:W-:Y:S02]  /*0ba0*/  USHF.L.U32 UR5, UR4, 0xb, URZ ;  /* 0x0000000b04057899 */ /* 0x000fe400080006ff */
[----:B------:R-:W-:Y:S01]  /*0bb0*/  USHF.L.U32 UR4, UR4, 0x1, URZ ;  /* 0x0000000104047899 */ /* 0x000fe200080006ff */
[----:B------:R-:W1:Y:S03]  /*0bc0*/  FENCE.VIEW.ASYNC.S ;  /* 0x00000000000073c6 */ /* 0x000e660000000000 */
[----:B-1----:R2:W1:Y:S08]  /*0bd0*/  SYNCS.EXCH.64 URZ, [UR6+0x140], UR8 ;  /* 0x0001400806ff75b2 */ /* 0x0024700008000100 */
[----:B------:R2:W1:Y:S01]  /*0be0*/  SYNCS.EXCH.64 URZ, [UR6+0x150], UR4 ;  /* 0x0001500406ff75b2 */ /* 0x0004620008000100 */
[----:B------:R2:W1:Y:S01]  /*0bf0*/  SYNCS.EXCH.64 URZ, [UR6+0x148], UR8 ;  /* 0x0001480806ff75b2 */ /* 0x0004620008000100 */
[----:B------:R2:W1:Y:S02]  /*0c00*/  SYNCS.EXCH.64 URZ, [UR6+0x158], UR4 ;  /* 0x0001580406ff75b2 */ /* 0x0004640008000100 */
[----:B--2---:R-:W-:Y:S01]  /*0c10*/  NOP ;  /* 0x0000000000007918 */ /* 0x004fe20000000000 */
.L_x_13:
[----:B------:R-:W2:Y:S01]  /*0c20*/  SHFL.IDX PT, R2, R85, RZ, 0x1f ;  /* 0x00001fff55027589 */ /* 0x000ea200000e0000 */
[----:B------:R-:W-:Y:S01]  /*0c30*/  NOP ;  /* 0x0000000000007918 */ /* 0x000fe20000000000 */
[----:B--2---:R-:W-:-:S13]  /*0c40*/  ISETP.NE.AND P0, PT, R2, 0x5, PT ;  /* 0x000000050200780c */ /* 0x004fda0003f05270 */
[----:B------:R-:W-:Y:S05]  /*0c50*/  @P0 BRA `(.L_x_14) ;  /* 0x0000000000580947 */ /* 0x000fea0003800000 */
[----:B-1----:R-:W1:Y:S01]  /*0c60*/  S2UR UR4, SR_CgaCtaId ;  /* 0x00000000000479c3 */ /* 0x002e620000008800 */
        /* <DEDUP_REMOVED lines=12> */
[----:B-1----:R2:W1:Y:S01]  /*0d30*/  SYNCS.EXCH.64 URZ, [UR4+0x160], UR8 ;  /* 0x0001600804ff75b2 */ /* 0x0024620008000100 */
[----:B------:R2:W1:Y:S01]  /*0d40*/  SYNCS.EXCH.64 URZ, [UR4+0x180], UR6 ;  /* 0x0001800604ff75b2 */ /* 0x0004620008000100 */
[----:B------:R2:W1:Y:S01]  /*0d50*/  SYNCS.EXCH.64 URZ, [UR4+0x168], UR8 ;  /* 0x0001680804ff75b2 */ /* 0x0004620008000100 */
[----:B------:R2:W1:Y:S01]  /*0d60*/  SYNCS.EXCH.64 URZ, [UR4+0x188], UR6 ;  /* 0x0001880604ff75b2 */ /* 0x0004620008000100 */
[----:B------:R2:W1:Y:S01]  /*0d70*/  SYNCS.EXCH.64 URZ, [UR4+0x170], UR8 ;  /* 0x0001700804ff75b2 */ /* 0x0004620008000100 */
[----:B------:R2:W1:Y:S01]  /*0d80*/  SYNCS.EXCH.64 URZ, [UR4+0x190], UR6 ;  /* 0x0001900604ff75b2 */ /* 0x0004620008000100 */
[----:B------:R2:W1:Y:S01]  /*0d90*/  SYNCS.EXCH.64 URZ, [UR4+0x178], UR8 ;  /* 0x0001780804ff75b2 */ /* 0x0004620008000100 */
[----:B------:R2:W1:Y:S02]  /*0da0*/  SYNCS.EXCH.64 URZ, [UR4+0x198], UR6 ;  /* 0x0001980604ff75b2 */ /* 0x0004640008000100 */
[----:B--2---:R-:W-:Y:S01]  /*0db0*/  NOP ;  /* 0x0000000000007918 */ /* 0x004fe20000000000 */
.L_x_14:
[----:B------:R-:W2:Y:S01]  /*0dc0*/  SHFL.IDX PT, R2, R85, RZ, 0x1f ;  /* 0x00001fff55027589 */ /* 0x000ea200000e0000 */
[----:B------:R-:W-:Y:S01]  /*0dd0*/  NOP ;  /* 0x0000000000007918 */ /* 0x000fe20000000000 */
[----:B--2---:R-:W-:-:S13]  /*0de0*/  ISETP.NE.AND P0, PT, R2, 0x3, PT ;  /* 0x000000030200780c */ /* 0x004fda0003f05270 */
[----:B------:R-:W-:Y:S05]  /*0df0*/  @P0 BRA `(.L_x_15) ;  /* 0x0000000000380947 */ /* 0x000fea0003800000 */
[----:B------:R-:W2:Y:S01]  /*0e00*/  S2UR UR5, SR_CgaCtaId ;  /* 0x00000000000579c3 */ /* 0x000ea20000008800 */
[----:B-1----:R-:W-:Y:S01]  /*0e10*/  UMOV UR4, 0x400 ;  /* 0x0000040000047882 */ /* 0x002fe20000000000 */
[----:B------:R-:W-:Y:S01]  /*0e20*/  UMOV UR6, 0x20 ;  /* 0x0000002000067882 */ /* 0x000fe20000000000 */
[----:B------:R-:W-:Y:S01]  /*0e30*/  ELECT P0, URZ, PT ;  /* 0x0000000000ff782f */ /* 0x000fe20003800000 */
[----:B------:R-:W-:-:S04]  /*0e40*/  UIADD3 UR6, UPT, UPT, -UR6, 0x100000, URZ ;  /* 0x0010000006067890 */ /* 0x000fc8000fffe1ff */
[----:B------:R-:W-:Y:S02]  /*0e50*/  USHF.L.U32 UR7, UR6, 0xb, URZ ;  /* 0x0000000b06077899 */ /* 0x000fe400080006ff */
[----:B------:R-:W-:Y:S02]  /*0e60*/  USHF.L.U32 UR6, UR6, 0x1, URZ ;  /* 0x0000000106067899 */ /* 0x000fe400080006ff */
[----:B--2---:R-:W-:Y:S01]  /*0e70*/  ULEA UR4, UR5, UR4, 0x18 ;  /* 0x0000000405047291 */ /* 0x004fe2000f8ec0ff */
[----:B------:R-:W1:Y:S11]  /*0e80*/  FENCE.VIEW.ASYNC.S ;  /* 0x00000000000073c6 */ /* 0x000e760000000000 */
[----:B-1----:R2:W1:Y:S01]  /*0e90*/  SYNCS.EXCH.64 URZ, [UR4+0x1a0], UR6 ;  /* 0x0001a00604ff75b2 */ /* 0x0024620008000100 */
[----:B------:R2:W1:Y:S01]  /*0ea0*/  SYNCS.EXCH.64 URZ, [UR4+0x1b0], UR6 ;  /* 0x0001b00604ff75b2 */ /* 0x0004620008000100 */
[----:B------:R2:W1:Y:S01]  /*0eb0*/  SYNCS.EXCH.64 URZ, [UR4+0x1a8], UR6 ;  /* 0x0001a80604ff75b2 */ /* 0x0004620008000100 */
[----:B------:R2:W1:Y:S02]  /*0ec0*/  SYNCS.EXCH.64 URZ, [UR4+0x1b8], UR6 ;  /* 0x0001b80604ff75b2 */ /* 0x0004640008000100 */
[----:B--2---:R-:W-:Y:S01]  /*0ed0*/  NOP ;  /* 0x0000000000007918 */ /* 0x004fe20000000000 */
.L_x_15:
[----:B-1----:R-:W1:Y:S01]  /*0ee0*/  LDCU UR4, c[0x0][0x36c] ;  /* 0x00006d80ff0477ac */ /* 0x002e620008000800 */
[----:B------:R-:W-:Y:S01]  /*0ef0*/  ISETP.NE.OR P3, PT, R0, 0x2, !P3 ;  /* 0x000000020000780c */ /* 0x000fe20005f65670 */
[----:B------:R-:W-:Y:S01]  /*0f00*/  NOP ;  /* 0x0000000000007918 */ /* 0x000fe20000000000 */
[----:B------:R-:W-:Y:S01]  /*0f10*/  LOP3.LUT R0, R93, 0x1f, RZ, 0xc0, !PT ;  /* 0x0000001f5d007812 */ /* 0x000fe200078ec0ff */
[----:B------:R-:W-:Y:S02]  /*0f20*/  UISETP.NE.AND UP4, UPT, UR18, 0x2, UPT ;  /* 0x000000021200788c */ /* 0x000fe4000bf85270 */
[----:B------:R-:W-:Y:S02]  /*0f30*/  UISETP.NE.AND UP5, UPT, UR18, URZ, UPT ;  /* 0x000000ff1200728c */ /* 0x000fe4000bfa5270 */
[----:B-1----:R-:W-:-:S09]  /*0f40*/  UISETP.EQ.U32.AND UP6, UPT, UR4, 0x1, UPT ;  /* 0x000000010400788c */ /* 0x002fd2000bfc2070 */
[----:B------:R-:W-:Y:S05]  /*0f50*/  BRA.U !UP6, `(.L_x_16) ;  /* 0x000000010e087547 */ /* 0x000fea000b800000 */
[----:B---34-:R-:W-:Y:S01]  /*0f60*/  UCGABAR_ARV ;  /* 0x00000000000079c7 */ /* 0x018fe20008000000 */
[----:B------:R-:W-:Y:S05]  /*0f70*/  BRA `(.L_x_17) ;  /* 0x0000000000047947 */ /* 0x000fea0003800000 */
.L_x_16:
[----:B---34-:R-:W-:Y:S01]  /*0f80*/  NOP ;  /* 0x0000000000007918 */ /* 0x018fe20000000000 */
.L_x_17:
[----:B------:R-:W1:Y:S01]  /*0f90*/  S2UR UR20, SR_CTAID.X ;  /* 0x00000000001479c3 */ /* 0x000e620000002500 */
[----:B------:R-:W-:-:S05]  /*0fa0*/  CS2R.32 R3, SR_CgaSize ;  /* 0x0000000000037805 */ /* 0x000fca0000008a00 */
[----:B------:R-:W-:-:S05]  /*0fb0*/  IMAD R3, R3, -0xa0, RZ ;  /* 0xffffff6003037824 */ /* 0x000fca00078e02ff */
[----:B------:R-:W-:-:S14]  /*0fc0*/  R2UR UR5, R3 ;  /* 0x00000000030572ca */ /* 0x000fdc00000e0000 */
[----:B------:R-:W2:Y:S01]  /*0fd0*/  LDCU UR5, c[0x0][UR5+0x2b0] ;  /* 0x00005600050577ac */ /* 0x000ea20008000800 */
[----:B------:R-:W-:-:S05]  /*0fe0*/  CS2R.32 R3, SR_CgaSize ;  /* 0x0000000000037805 */ /* 0x000fca0000008a00 */
[----:B------:R-:W-:-:S05]  /*0ff0*/  IMAD R3, R3, -0xa0, RZ ;  /* 0xffffff6003037824 */ /* 0x000fca00078e02ff */
[----:B------:R-:W-:-:S14]  /*1000*/  R2UR UR4, R3 ;  /* 0x00000000030472ca */ /* 0x000fdc00000e0000 */
[----:B------:R-:W3:Y:S01]  /*1010*/  LDCU UR4, c[0x0][UR4+0x2b4] ;  /* 0x00005680040477ac */ /* 0x000ee20008000800 */
[----:B------:R-:W4:Y:S01]  /*1020*/  S2UR UR30, SR_CTAID.Y ;  /* 0x00000000001e79c3 */ /* 0x000f220000002600 */
[----:B------:R-:W-:-:S05]  /*1030*/  CS2R.32 R3, SR_CgaSize ;  /* 0x0000000000037805 */ /* 0x000fca0000008a00 */
[----:B------:R-:W-:-:S05]  /*1040*/  IMAD R3, R3, -0xa0, RZ ;  /* 0xffffff6003037824 */ /* 0x000fca00078e02ff */
[----:B------:R-:W-:-:S14]  /*1050*/  R2UR UR62, R3 ;  /* 0x00000000033e72ca */ /* 0x000fdc00000e0000 */
[----:B------:R-:W3:Y:S01]  /*1060*/  LDCU UR62, c[0x0][UR62+0x2a0] ;  /* 0x000054003e3e77ac */ /* 0x000ee20008000800 */
[----:B------:R-:W-:-:S05]  /*1070*/  CS2R.32 R3, SR_CgaSize ;  /* 0x0000000000037805 */ /* 0x000fca0000008a00 */
[----:B------:R-:W-:-:S05]  /*1080*/  IMAD R3, R3, -0xa0, RZ ;  /* 0xffffff6003037824 */ /* 0x000fca00078e02ff */
[----:B------:R-:W-:-:S14]  /*1090*/  R2UR UR59, R3 ;  /* 0x00000000033b72ca */ /* 0x000fdc00000e0000 */
[----:B------:R-:W3:Y:S01]  /*10a0*/  LDCU UR59, c[0x0][UR59+0x2a4] ;  /* 0x000054803b3b77ac */ /* 0x000ee20008000800 */
[----:B------:R-:W3:Y:S01]  /*10b0*/  S2UR UR7, SR_CgaCtaId ;  /* 0x00000000000779c3 */ /* 0x000ee20000008800 */
[----:B------:R-:W3:Y:S01]  /*10c0*/  LDCU UR19, c[0x0][0xb24] ;  /* 0x00016480ff1377ac */ /* 0x000ee20008000800 */
[----:B------:R-:W3:Y:S01]  /*10d0*/  LDCU UR42, c[0x0][0xb24] ;  /* 0x00016480ff2a77ac */ /* 0x000ee20008000800 */
[----:B-1----:R-:W-:Y:S01]  /*10e0*/  I2FP.F32.U32 R3, UR20 ;  /* 0x0000001400037c45 */ /* 0x002fe20008201000 */
[----:B------:R-:W1:Y:S04]  /*10f0*/  LDCU UR23, c[0x0][0xb30] ;  /* 0x00016600ff1777ac */ /* 0x000e680008000800 */
[----:B--2---:R-:W-:Y:S01]  /*1100*/  FMUL R3, R3, UR5 ;  /* 0x0000000503037c20 */ /* 0x004fe20008400000 */
[----:B----4-:R-:W-:-:S05]  /*1110*/  I2FP.F32.U32 R2, UR30 ;  /* 0x0000001e00027c45 */ /* 0x010fca0008201000 */
[----:B------:R-:W2:Y:S01]  /*1120*/  F2I.U32.TRUNC.NTZ R3, R3 ;  /* 0x0000000300037305 */ /* 0x000ea2000020f000 */
[----:B---3--:R-:W-:Y:S01]  /*1130*/  FMUL R2, R2, UR4 ;  /* 0x0000000402027c20 */ /* 0x008fe20008400000 */
[----:B------:R-:W-:-:S06]  /*1140*/  USHF.L.U32 UR28, UR7, 0xc, URZ ;  /* 0x0000000c071c7899 */ /* 0x000fcc00080006ff */
[----:B------:R-:W3:Y:S01]  /*1150*/  F2I.U32.TRUNC.NTZ R2, R2 ;  /* 0x0000000200027305 */ /* 0x000ee2000020f000 */
[----:B------:R-:W-:Y:S01]  /*1160*/  ULOP3.LUT UR28, UR28, 0x1000, URZ, 0xc0, !UPT ;  /* 0x000010001c1c7892 */ /* 0x000fe2000f8ec0ff */
[----:B--2---:R-:W-:Y:S02]  /*1170*/  R2UR UR4, R3 ;  /* 0x00000000030472ca */ /* 0x004fe400000e0000 */
[----:B---3--:R-:W-:Y:S02]  /*1180*/  R2UR UR6, R2 ;  /* 0x00000000020672ca */ /* 0x008fe400000e0000 */
[----:B------:R-:W-:-:S09]  /*1190*/  PRMT R2, RZ, 0x7610, R2 ;  /* 0x00007610ff027816 */ /* 0x000fd20000000002 */
[----:B------:R-:W-:-:S04]  /*11a0*/  UIADD3 UR5, UPT, UPT, -UR4, URZ, URZ ;  /* 0x000000ff04057290 */ /* 0x000fc8000fffe1ff */
[----:B------:R-:W-:Y:S02]  /*11b0*/  UIMAD UR62, UR62, UR5, UR20 ;  /* 0x000000053e3e72a4 */ /* 0x000fe4000f8e0214 */
[----:B------:R-:W-:-:S04]  /*11c0*/  UIADD3 UR4, UPT, UPT, -UR6, URZ, URZ ;  /* 0x000000ff06047290 */ /* 0x000fc8000fffe1ff */
[----:B------:R-:W-:Y:S01]  /*11d0*/  UIMAD UR59, UR59, UR4, UR30 ;  /* 0x000000043b3b72a4 */ /* 0x000fe2000f8e021e */
[----:B-1----:R-:W-:Y:S11]  /*11e0*/  BRA.U UP5, `(.L_x_18) ;  /* 0x0000000105247547 */ /* 0x002ff6000b800000 */
[----:B------:R-:W-:-:S04]  /*11f0*/  UISETP.NE.AND UP0, UPT, UR59, URZ, UPT ;  /* 0x000000ff3b00728c */ /* 0x000fc8000bf05270 */
[----:B------:R-:W-:-:S04]  /*1200*/  UISETP.EQ.OR UP0, UPT, UR62, URZ, !UP0 ;  /* 0x000000ff3e00728c */ /* 0x000fc8000c702670 */
[----:B------:R-:W-:Y:S02]  /*1210*/  USEL UR5, URZ, 0x1, !UP0 ;  /* 0x00000001ff057887 */ /* 0x000fe4000c000000 */
[----:B------:R-:W-:-:S04]  /*1220*/  UISETP.NE.AND UP0, UPT, UR59, URZ, UPT ;  /* 0x000000ff3b00728c */ /* 0x000fc8000bf05270 */
[----:B------:R-:W-:Y:S02]  /*1230*/  USEL UR4, URZ, 0x2, UP0 ;  /* 0x00000002ff047887 */ /* 0x000fe40008000000 */
[----:B------:R-:W-:-:S04]  /*1240*/  UISETP.NE.AND UP0, UPT, UR62, 0x1, UPT ;  /* 0x000000013e00788c */ /* 0x000fc8000bf05270 */
[----:B------:R-:W-:-:S04]  /*1250*/  USEL UR4, UR4, 0x2, UP0 ;  /* 0x0000000204047887 */ /* 0x000fc80008000000 */
[----:B------:R-:W-:-:S06]  /*1260*/  UIADD3 UR4, UPT, UPT, UR5, UR4, URZ ;  /* 0x0000000405047290 */ /* 0x000fcc000fffe0ff */
[----:B------:R-:W-:-:S07]  /*1270*/  MOV R2, UR4 ;  /* 0x0000000400027c02 */ /* 0x000fce0008000f00 */
.L_x_18:
[----:B------:R-:W1:Y:S01]  /*1280*/  S2UR UR36, SR_CTAID.Z ;  /* 0x00000000002479c3 */ /* 0x000e620000002700 */
[----:B------:R-:W-:-:S09]  /*1290*/  UISETP.GE.AND UP0, UPT, UR19, 0x1, UPT ;  /* 0x000000011300788c */ /* 0x000fd2000bf06270 */
[----:B------:R-:W-:Y:S05]  /*12a0*/  BRA.U !UP0, `(.L_x_19) ;  /* 0x0000000108d47547 */ /* 0x000fea000b800000 */
[----:B------:R-:W2:Y:S01]  /*12b0*/  LDCU.128 UR12, c[0x0][0xb10] ;  /* 0x00016200ff0c77ac */ /* 0x000ea20008000c00 */
[----:B------:R-:W3:Y:S01]  /*12c0*/  LDCU UR21, c[0x0][0xb0c] ;  /* 0x00016180ff1577ac */ /* 0x000ee20008000800 */
[----:B------:R-:W4:Y:S01]  /*12d0*/  LDCU UR6, c[0x0][0x370] ;  /* 0x00006e00ff0677ac */ /* 0x000f220008000800 */
[----:B------:R-:W1:Y:S01]  /*12e0*/  LDCU UR7, c[0x0][0x374] ;  /* 0x00006e80ff0777ac */ /* 0x000e620008000800 */
[----:B------:R-:W1:Y:S01]  /*12f0*/  LDCU UR22, c[0x0][0xb20] ;  /* 0x00016400ff1677ac */ /* 0x000e620008000800 */
[----:B--2---:R-:W-:Y:S02]  /*1300*/  UIMAD.WIDE.U32 UR4, UR20, UR12, URZ ;  /* 0x0000000c140472a5 */ /* 0x004fe4000f8e00ff */
[----:B---3--:R-:W-:Y:S01]  /*1310*/  UISETP.NE.AND UP0, UPT, UR21, 0x1, UPT ;  /* 0x000000011500788c */ /* 0x008fe2000bf05270 */
[----:B------:R-:W2:Y:S01]  /*1320*/  LDCU.64 UR8, c[0x0][0xb28] ;  /* 0x00016500ff0877ac */ /* 0x000ea20008000a00 */
[----:B----4-:R-:W-:-:S03]  /*1330*/  UIMAD.WIDE.U32 UR10, UR6, UR12, URZ ;  /* 0x0000000c060a72a5 */ /* 0x010fc6000f8e00ff */
[----:B------:R-:W-:Y:S01]  /*1340*/  UMOV UR4, UR5 ;  /* 0x0000000500047c82 */ /* 0x000fe20008000000 */
[----:B------:R-:W-:Y:S02]  /*1350*/  UISETP.NE.AND UP2, UPT, UR19, 0x1, UPT ;  /* 0x000000011300788c */ /* 0x000fe4000bf45270 */
[----:B------:R-:W-:Y:S01]  /*1360*/  USHF.R.U32.HI UR4, URZ, UR13, UR4 ;  /* 0x0000000dff047299 */ /* 0x000fe20008011604 */
[----:B------:R-:W-:Y:S01]  /*1370*/  UMOV UR10, UR11 ;  /* 0x0000000b000a7c82 */ /* 0x000fe20008000000 */
[----:B------:R-:W-:Y:S02]  /*1380*/  UIMAD.WIDE.U32 UR16, UR30, UR15, URZ ;  /* 0x0000000f1e1072a5 */ /* 0x000fe4000f8e00ff */
[----:B------:R-:W-:Y:S02]  /*1390*/  USEL UR5, UR20, UR4, !UP0 ;  /* 0x0000000414057287 */ /* 0x000fe4000c000000 */
[----:B------:R-:W-:Y:S02]  /*13a0*/  @UP0 USHF.R.U32.HI UR6, URZ, UR13, UR10 ;  /* 0x0000000dff060299 */ /* 0x000fe4000801160a */
[----:B------:R-:W-:-:S02]  /*13b0*/  UISETP.NE.AND UP0, UPT, UR14, 0x1, UPT ;  /* 0x000000010e00788c */ /* 0x000fc4000bf05270 */
[----:B-1----:R-:W-:Y:S02]  /*13c0*/  UIMAD.WIDE.U32 UR10, UR7, UR15, URZ ;  /* 0x0000000f070a72a5 */ /* 0x002fe4000f8e00ff */
[----:B--2---:R-:W-:Y:S01]  /*13d0*/  UIMAD.WIDE.U32 UR12, UR6, UR8, URZ ;  /* 0x00000008060c72a5 */ /* 0x004fe2000f8e00ff */
[----:B------:R-:W-:Y:S02]  /*13e0*/  UMOV UR4, UR17 ;  /* 0x0000001100047c82 */ /* 0x000fe40008000000 */
[----:B------:R-:W-:Y:S02]  /*13f0*/  USHF.R.U32.HI UR4, URZ, UR22, UR4 ;  /* 0x00000016ff047299 */ /* 0x000fe40008011604 */
[----:B------:R-:W-:Y:S02]  /*1400*/  UMOV UR10, UR11 ;  /* 0x0000000b000a7c82 */ /* 0x000fe40008000000 */
[----:B------:R-:W-:Y:S01]  /*1410*/  UMOV UR12, UR13 ;  /* 0x0000000d000c7c82 */ /* 0x000fe20008000000 */
[----:B------:R-:W-:-:S02]  /*1420*/  @UP0 USHF.R.U32.HI UR7, URZ, UR22, UR10 ;  /* 0x00000016ff070299 */ /* 0x000fc4000801160a */
[----:B------:R-:W-:Y:S02]  /*1430*/  USEL UR4, UR30, UR4, !UP0 ;  /* 0x000000041e047287 */ /* 0x000fe4000c000000 */
[----:B------:R-:W-:Y:S02]  /*1440*/  UIMAD.WIDE.U32 UR10, UR7, UR8, URZ ;  /* 0x00000008070a72a5 */ /* 0x000fe4000f8e00ff */
[----:B------:R-:W-:Y:S02]  /*1450*/  @UP2 USHF.R.U32.HI UR6, URZ, UR9, UR12 ;  /* 0x00000009ff062299 */ /* 0x000fe4000801160c */
[----:B------:R-:W-:-:S03]  /*1460*/  UIMAD.WIDE.U32 UR12, UR4, UR8, URZ ;  /* 0x00000008040c72a5 */ /* 0x000fc6000f8e00ff */
[----:B------:R-:W-:Y:S02]  /*1470*/  UMOV UR10, UR11 ;  /* 0x0000000b000a7c82 */ /* 0x000fe40008000000 */
[----:B------:R-:W-:Y:S02]  /*1480*/  @UP2 USHF.R.U32.HI UR7, URZ, UR9, UR10 ;  /* 0x00000009ff072299 */ /* 0x000fe4000801160a */
[----:B------:R-:W-:Y:S02]  /*1490*/  UIMAD UR10, UR6, UR19, URZ ;  /* 0x00000013060a72a4 */ /* 0x000fe4000f8e02ff */
[----:B------:R-:W-:-:S04]  /*14a0*/  UIMAD UR7, UR7, UR19, URZ ;  /* 0x00000013070772a4 */ /* 0x000fc8000f8e02ff */
[----:B------:R-:W-:-:S03]  /*14b0*/  UISETP.GE.AND UP0, UPT, UR4, UR7, UPT ;  /* 0x000000070400728c */ /* 0x000fc6000bf06270 */
[----:B------:R-:W-:Y:S01]  /*14c0*/  UMOV UR7, UR13 ;  /* 0x0000000d00077c82 */ /* 0x000fe20008000000 */
[----:B------:R-:W-:Y:S02]  /*14d0*/  UISETP.GE.OR UP0, UPT, UR5, UR10, UP0 ;  /* 0x0000000a0500728c */ /* 0x000fe40008706670 */
[----:B------:R-:W-:Y:S02]  /*14e0*/  UIMAD.WIDE.U32 UR10, UR5, UR8, URZ ;  /* 0x00000008050a72a5 */ /* 0x000fe4000f8e00ff */
[----:B------:R-:W-:Y:S02]  /*14f0*/  USHF.R.U32.HI UR7, URZ, UR9, UR7 ;  /* 0x00000009ff077299 */ /* 0x000fe40008011607 */
[----:B------:R-:W-:Y:S02]  /*1500*/  UIADD3 UR10, UPT, UPT, -UR4, URZ, URZ ;  /* 0x000000ff040a7290 */ /* 0x000fe4000fffe1ff */
[----:B------:R-:W-:Y:S02]  /*1510*/  USEL UR7, UR4, UR7, !UP2 ;  /* 0x0000000704077287 */ /* 0x000fe4000d000000 */
[----:B------:R-:W-:Y:S01]  /*1520*/  UIMAD UR10, UR14, UR10, UR30 ;  /* 0x0000000a0e0a72a4 */ /* 0x000fe2000f8e021e */
[----:B------:R-:W-:Y:S01]  /*1530*/  @!UP0 UMOV UR8, UR11 ;  /* 0x0000000b00088c82 */ /* 0x000fe20008000000 */
[----:B------:R-:W-:-:S02]  /*1540*/  UIADD3 UR11, UPT, UPT, -UR5, URZ, URZ ;  /* 0x000000ff050b7290 */ /* 0x000fc4000fffe1ff */
[----:B------:R-:W-:Y:S02]  /*1550*/  @!UP0 USHF.R.U32.HI UR8, URZ, UR9, UR8 ;  /* 0x00000009ff088299 */ /* 0x000fe40008011608 */
[----:B------:R-:W-:Y:S02]  /*1560*/  UIADD3 UR9, UPT, UPT, -UR7, URZ, URZ ;  /* 0x000000ff07097290 */ /* 0x000fe4000fffe1ff */
[----:B------:R-:W-:Y:S02]  /*1570*/  @!UP0 USEL UR8, UR5, UR8, !UP2 ;  /* 0x0000000805088287 */ /* 0x000fe4000d000000 */
[----:B------:R-:W-:Y:S02]  /*1580*/  UIMAD UR9, UR19, UR9, UR4 ;  /* 0x00000009130972a4 */ /* 0x000fe4000f8e0204 */
[----:B------:R-:W-:Y:S02]  /*1590*/  @!UP0 UIADD3 UR7, UPT, UPT, UR7, -UR8, URZ ;  /* 0x8000000807078290 */ /* 0x000fe4000fffe0ff */
[----:B------:R-:W-:-:S02]  /*15a0*/  @!UP0 UIMAD UR6, UR9, UR6, UR8 ;  /* 0x00000006090682a4 */ /* 0x000fc4000f8e0208 */
[----:B------:R-:W-:Y:S02]  /*15b0*/  @!UP0 UIMAD UR4, UR7, UR19, UR5 ;  /* 0x00000013070482a4 */ /* 0x000fe4000f8e0205 */
[----:B------:R-:W-:Y:S02]  /*15c0*/  UIMAD UR20, UR21, UR11, UR20 ;  /* 0x0000000b151472a4 */ /* 0x000fe4000f8e0214 */
[----:B------:R-:W-:Y:S01]  /*15d0*/  UIMAD UR30, UR4, UR14, UR10 ;  /* 0x0000000e041e72a4 */ /* 0x000fe2000f8e020a */
[----:B------:R-:W-:Y:S02]  /*15e0*/  @!UP0 UMOV UR5, UR6 ;  /* 0x0000000600058c82 */ /* 0x000fe40008000000 */
[----:B------:R-:W-:-:S12]  /*15f0*/  UIMAD UR20, UR5, UR21, UR20 ;  /* 0x00000015051472a4 */ /* 0x000fd8000f8e0214 */
.L_x_19:
[----:B------:R-:W-:-:S09]  /*1600*/  UISETP.NE.AND UP0, UPT, UR23, 0x1, UPT ;  /* 0x000000011700788c */ /* 0x000fd2000bf05270 */
[----:B------:R-:W-:Y:S05]  /*1610*/  BRA.U UP0, `(.L_x_20) ;  /* 0x0000000100407547 */ /* 0x000fea000b800000 */
[----:B------:R-:W2:Y:S01]  /*1620*/  LDCU.128 UR8, c[0x0][0xb10] ;  /* 0x00016200ff0877ac */ /* 0x000ea20008000c00 */
[----:B------:R-:W3:Y:S01]  /*1630*/  LDCU UR12, c[0x0][0xb0c] ;  /* 0x00016180ff0c77ac */ /* 0x000ee20008000800 */
[----:B------:R-:W4:Y:S01]  /*1640*/  LDCU UR13, c[0x0][0xb20] ;  /* 0x00016400ff0d77ac */ /* 0x000f220008000800 */
[----:B--2---:R-:W-:Y:S02]  /*1650*/  UIMAD.WIDE.U32 UR4, UR20, UR8, URZ ;  /* 0x00000008140472a5 */ /* 0x004fe4000f8e00ff */
[----:B------:R-:W-:Y:S02]  /*1660*/  UIMAD.WIDE.U32 UR6, UR30, UR11, URZ ;  /* 0x0000000b1e0672a5 */ /* 0x000fe4000f8e00ff */
[----:B---3--:R-:W-:Y:S02]  /*1670*/  UISETP.NE.AND UP0, UPT, UR12, 0x1, UPT ;  /* 0x000000010c00788c */ /* 0x008fe4000bf05270 */
[----:B------:R-:W-:-:S03]  /*1680*/  USHF.R.U32.HI UR5, URZ, UR9, UR5 ;  /* 0x00000009ff057299 */ /* 0x000fc60008011605 */
[----:B------:R-:W-:Y:S01]  /*1690*/  UMOV UR4, UR7 ;  /* 0x0000000700047c82 */ /* 0x000fe20008000000 */
[----:B------:R-:W-:Y:S02]  /*16a0*/  USEL UR5, UR20, UR5, !UP0 ;  /* 0x0000000514057287 */ /* 0x000fe4000c000000 */
[----:B------:R-:W-:Y:S02]  /*16b0*/  UISETP.NE.AND UP0, UPT, UR10, 0x1, UPT ;  /* 0x000000010a00788c */ /* 0x000fe4000bf05270 */
[----:B----4-:R-:W-:-:S04]  /*16c0*/  USHF.R.U32.HI UR4, URZ, UR13, UR4 ;  /* 0x0000000dff047299 */ /* 0x010fc80008011604 */
[----:B------:R-:W-:-:S04]  /*16d0*/  USEL UR4, UR30, UR4, !UP0 ;  /* 0x000000041e047287 */ /* 0x000fc8000c000000 */
[----:B------:R-:W-:Y:S02]  /*16e0*/  UIADD3 UR6, UPT, UPT, UR5, -UR4, URZ ;  /* 0x8000000405067290 */ /* 0x000fe4000fffe0ff */
[----:B------:R-:W-:Y:S02]  /*16f0*/  UIADD3 UR4, UPT, UPT, -UR5, UR4, URZ ;  /* 0x0000000405047290 */ /* 0x000fe4000fffe1ff */
[----:B------:R-:W-:Y:S02]  /*1700*/  UIMAD UR30, UR6, UR10, UR30 ;  /* 0x0000000a061e72a4 */ /* 0x000fe4000f8e021e */
[----:B------:R-:W-:-:S12]  /*1710*/  UIMAD UR20, UR4, UR12, UR20 ;  /* 0x0000000c041472a4 */ /* 0x000fd8000f8e0214 */
.L_x_20:
[----:B------:R-:W-:Y:S01]  /*1720*/  UISETP.NE.AND UP0, UPT, UR18, 0x2, UPT ;  /* 0x000000021200788c */ /* 0x000fe2000bf05270 */
[----:B------:R-:W-:Y:S09]  /*1730*/  BRA.U !UP6, `(.L_x_21) ;  /* 0x000000010e0c7547 */ /* 0x000ff2000b800000 */
[----:B------:R-:W-:Y:S01]  /*1740*/  UCGABAR_WAIT ;  /* 0x0000000000007dc7 */ /* 0x000fe20008000000 */
[----:B------:R-:W-:Y:S01]  /*1750*/  CCTL.IVALL ;  /* 0x00000000ff00798f */ /* 0x000fe20002000000 */
[----:B------:R-:W-:Y:S05]  /*1760*/  BRA `(.L_x_22) ;  /* 0x0000000000047947 */ /* 0x000fea0003800000 */
.L_x_21:
[----:B------:R-:W-:Y:S06]  /*1770*/  BAR.SYNC.DEFER_BLOCKING 0x0 ;  /* 0x0000000000007b1d */ /* 0x000fec0000010000 */
.L_x_22:
[----:B------:R-:W-:Y:S05]  /*1780*/  BRA.U UP0, `(.L_x_23) ;  /* 0x00000019008c7547 */ /* 0x000fea000b800000 */
[----:B------:R-:W2:Y:S01]  /*1790*/  LDCU UR6, c[0x0][0x38c] ;  /* 0x00007180ff0677ac */ /* 0x000ea20008000800 */
[----:B------:R-:W3:Y:S01]  /*17a0*/  S2UR UR8, SR_CgaCtaId ;  /* 0x00000000000879c3 */ /* 0x000ee20000008800 */
[----:B------:R-:W-:Y:S01]  /*17b0*/  PLOP3.LUT P1, PT, PT, PT, UP3, 0x80, 0x8 ;  /* 0x000000000008781c */ /* 0x000fe20003f2f038 */
[----:B------:R-:W-:Y:S01]  /*17c0*/  IMAD.MOV.U32 R12, RZ, RZ, 0x1 ;  /* 0x00000001ff0c7424 */ /* 0x000fe200078e00ff */
[----:B------:R-:W-:Y:S01]  /*17d0*/  UMOV UR7, 0x400 ;  /* 0x0000040000077882 */ /* 0x000fe20000000000 */
[----:B------:R-:W-:Y:S01]  /*17e0*/  UISETP.NE.AND UP1, UPT, UR18, URZ, UPT ;  /* 0x000000ff1200728c */ /* 0x000fe2000bf25270 */
[----:B------:R-:W-:Y:S01]  /*17f0*/  ISETP.EQ.OR P2, PT, R0, RZ, P3 ;  /* 0x000000ff0000720c */ /* 0x000fe20001f42670 */
[----:B------:R-:W-:Y:S01]  /*1800*/  USEL UR24, URZ, 0x1, UP4 ;  /* 0x00000001ff187887 */ /* 0x000fe2000a000000 */
[----:B------:R-:W-:Y:S02]  /*1810*/  PLOP3.LUT P1, PT, P1, PT, PT, 0x8, 0x80 ;  /* 0x000000000080781c */ /* 0x000fe40000f2e170 */
[----:B------:R-:W-:Y:S01]  /*1820*/  CS2R R10, SRZ ;  /* 0x00000000000a7805 */ /* 0x000fe2000001ff00 */
[----:B------:R-:W-:Y:S01]  /*1830*/  IMAD.MOV.U32 R9, RZ, RZ, RZ ;  /* 0x000000ffff097224 */ /* 0x000fe200078e00ff */
[----:B------:R-:W4:Y:S01]  /*1840*/  LDCU UR40, c[0x0][0x370] ;  /* 0x00006e00ff2877ac */ /* 0x000f220008000800 */
[----:B------:R-:W-:Y:S01]  /*1850*/  IMAD.MOV.U32 R8, RZ, RZ, 0x1 ;  /* 0x00000001ff087424 */ /* 0x000fe200078e00ff */
[----:B------:R-:W1:Y:S01]  /*1860*/  LDCU.64 UR26, c[0x0][0x348] ;  /* 0x00006900ff1a77ac */ /* 0x000e620008000a00 */
[----:B--2---:R-:W-:-:S02]  /*1870*/  UIADD3 UR5, UPT, UPT, UR6, 0x3f, URZ ;  /* 0x0000003f06057890 */ /* 0x004fc4000fffe0ff */
[----:B------:R-:W-:Y:S02]  /*1880*/  USHF.R.U32.HI UR45, URZ, 0x6, UR28 ;  /* 0x00000006ff2d7899 */ /* 0x000fe4000801161c */
[----:B------:R-:W-:Y:S02]  /*1890*/  USHF.R.S32.HI UR4, URZ, 0x1f, UR5 ;  /* 0x0000001fff047899 */ /* 0x000fe40008011405 */
[----:B---3--:R-:W-:Y:S02]  /*18a0*/  ULEA UR7, UR8, UR7, 0x18 ;  /* 0x0000000708077291 */ /* 0x008fe4000f8ec0ff */
[----:B------:R-:W-:Y:S02]  /*18b0*/  ULEA.HI UR4, UR4, UR5, URZ, 0x6 ;  /* 0x0000000504047291 */ /* 0x000fe4000f8f30ff */
[----:B------:R-:W-:Y:S02]  /*18c0*/  UIADD3 UR46, UPT, UPT, UR6, 0x7e, URZ ;  /* 0x0000007e062e7890 */ /* 0x000fe4000fffe0ff */
[----:B------:R-:W-:-:S02]  /*18d0*/  USHF.R.S32.HI UR43, URZ, 0x6, UR4 ;  /* 0x00000006ff2b7899 */ /* 0x000fc40008011404 */
[----:B------:R-:W-:Y:S02]  /*18e0*/  UIADD3 UR4, UPT, UPT, UR6, -0x1, URZ ;  /* 0xffffffff06047890 */ /* 0x000fe4000fffe0ff */
[----:B------:R-:W-:Y:S02]  /*18f0*/  UISETP.LT.U32.AND UP0, UPT, UR43, 0x11, UPT ;  /* 0x000000112b00788c */ /* 0x000fe4000bf01070 */
[----:B------:R-:W-:Y:S02]  /*1900*/  UISETP.GE.U32.AND UP2, UPT, UR4, -0x7f, UPT ;  /* 0xffffff810400788c */ /* 0x000fe4000bf46070 */
[----:B------:R-:W-:Y:S01]  /*1910*/  USEL UR41, UR43, 0x11, UP0 ;  /* 0x000000112b297887 */ /* 0x000fe20008000000 */
[----:B------:R-:W2:Y:S03]  /*1920*/  LDCU UR39, c[0x0][0x374] ;  /* 0x00006e80ff2777ac */ /* 0x000ea60008000800 */
[----:B------:R-:W-:-:S02]  /*1930*/  UIADD3 UR21, UPT, UPT, UR41, -0x1, URZ ;  /* 0xffffffff29157890 */ /* 0x000fc4000fffe0ff */
[----:B------:R-:W-:-:S03]  /*1940*/  USEL UR24, UR24, 0x2, UP1 ;  /* 0x0000000218187887 */ /* 0x000fc60008800000 */
[----:B------:R-:W-:Y:S02]  /*1950*/  @UP2 UIADD3 UR21, UPT, UPT, UR41, URZ, URZ ;  /* 0x000000ff29152290 */ /* 0x000fe4000fffe0ff */
[----:B------:R-:W-:Y:S02]  /*1960*/  UIADD3 UR29, UPT, UPT, UR7, 0x15400, UR28 ;  /* 0x00015400071d7890 */ /* 0x000fe4000fffe01c */
[----:B------:R-:W-:Y:S02]  /*1970*/  UIADD3 UR44, UPT, UPT, UR43, -UR41, URZ ;  /* 0x800000292b2c7290 */ /* 0x000fe4000fffe0ff */
[----:B------:R-:W-:Y:S01]  /*1980*/  UIADD3 UR21, UPT, UPT, UR21, 0x1, URZ ;  /* 0x0000000115157890 */ /* 0x000fe2000fffe0ff */
[----:B-1--4-:R-:W-:-:S11]  /*1990*/  UMOV UR5, URZ ;  /* 0x000000ff00057c82 */ /* 0x012fd60008000000 */
.L_x_43:
[----:B-1----:R-:W1:Y:S02]  /*19a0*/  S2UR UR4, SR_CgaCtaId ;  /* 0x00000000000479c3 */ /* 0x002e640000008800 */
[----:B-1----:R-:W-:-:S09]  /*19b0*/  UISETP.NE.AND UP0, UPT, UR4, URZ, UPT ;  /* 0x000000ff0400728c */ /* 0x002fd2000bf05270 */
[----:B------:R-:W-:Y:S05]  /*19c0*/  BRA.U UP0, `(.L_x_24) ;  /* 0x0000000100287547 */ /* 0x000fea000b800000 */
[----:B------:R-:W-:Y:S02]  /*19d0*/  LEA R0, R9, UR7, 0x3 ;  /* 0x0000000709007c11 */ /* 0x000fe4000f8e18ff */
[----:B------:R-:W-:-:S04]  /*19e0*/  SHF.L.U32 R3, R8, 0x1f, RZ ;  /* 0x0000001f08037819 */ /* 0x000fc800000006ff */
[----:B------:R-:W1:Y:S02]  /*19f0*/  SYNCS.PHASECHK.TRANS64.TRYWAIT P0, [R0+URZ+0x1b0], R3 ;  /* 0x0001b003000075a7 */ /* 0x000e6400080011ff */
[----:B-1----:R-:W-:Y:S05]  /*1a00*/  @!P0 BRA `(.L_x_25) ;  /* 0x0000006400b88947 */ /* 0x002fea0003800000 */
.L_x_126:
[----:B------:R3:W-:Y:S01]  /*1a10*/  SYNCS.ARRIVE.TRANS64.A1T0 RZ, [R0+URZ+0x1a0], RZ ;  /* 0x0001a0ff00ff79a7 */ /* 0x0007e200081000ff */
[----:B------:R-:W-:-:S05]  /*1a20*/  VIADD R9, R9, 0x1 ;  /* 0x0000000109097836 */ /* 0x000fca0000000000 */
[----:B------:R-:W-:-:S04]  /*1a30*/  ISETP.NE.AND P0, PT, R9, 0x2, PT ;  /* 0x000000020900780c */ /* 0x000fc80003f05270 */
[----:B-1----:R-:W-:Y:S02]  /*1a40*/  SEL R3, RZ, 0x1, P0 ;  /* 0x00000001ff037807 */ /* 0x002fe40000000000 */
[----:B------:R-:W-:Y:S02]  /*1a50*/  SEL R9, R9, RZ, P0 ;  /* 0x000000ff09097207 */ /* 0x000fe40000000000 */
[----:B------:R-:W-:-:S07]  /*1a60*/  LOP3.LUT R8, R8, R3, RZ, 0x3c, !PT ;  /* 0x0000000308087212 */ /* 0x000fce00078e3cff */
.L_x_24:
[----:B------:R-:W-:Y:S01]  /*1a70*/  ULEA UR4, UR5, UR7, 0x3 ;  /* 0x0000000705047291 */ /* 0x000fe2000f8e18ff */
[----:B---3--:R-:W-:Y:S01]  /*1a80*/  SHF.L.U32 R0, R12, 0x1f, RZ ;  /* 0x0000001f0c007819 */ /* 0x008fe200000006ff */
[----:B------:R-:W-:Y:S02]  /*1a90*/  UISETP.GE.U32.AND UP0, UPT, UR46, 0x7f, UPT ;  /* 0x0000007f2e00788c */ /* 0x000fe4000bf06070 */
[----:B------:R-:W-:Y:S02]  /*1aa0*/  USHF.L.U32 UR35, UR20, 0x6, URZ ;  /* 0x0000000614237899 */ /* 0x000fe400080006ff */
[----:B------:R-:W-:Y:S01]  /*1ab0*/  ULEA UR19, UR30, UR45, 0x7 ;  /* 0x0000002d1e137291 */ /* 0x000fe2000f8e38ff */
[----:B------:R-:W-:Y:S02]  /*1ac0*/  UMOV UR13, URZ ;  /* 0x000000ff000d7c82 */ /* 0x000fe40008000000 */
[----:B------:R1:W3:Y:S02]  /*1ad0*/  SYNCS.PHASECHK.TRANS64.TRYWAIT P0, [UR4+0x88], R0 ;  /* 0x00008800ff0075a7 */ /* 0x0002e40008001104 */
[----:B------:R-:W-:Y:S07]  /*1ae0*/  BRA.U !UP0, `(.L_x_26) ;  /* 0x0000000108bc7547 */ /* 0x000fee000b800000 */
[----:B------:R-:W-:Y:S01]  /*1af0*/  UMOV UR6, URZ ;  /* 0x000000ff00067c82 */ /* 0x000fe20008000000 */
[----:B------:R-:W-:-:S05]  /*1b00*/  UMOV UR4, UR5 ;  /* 0x0000000500047c82 */ /* 0x000fca0008000000 */
.L_x_32:
[----:B------:R-:W-:Y:S01]  /*1b10*/  ULEA UR33, UR4, UR7, 0x3 ;  /* 0x0000000704217291 */ /* 0x000fe2000f8e18ff */
[----:B---3--:R-:W-:Y:S01]  /*1b20*/  @!P3 MOV R2, 0x3000 ;  /* 0x000030000002b802 */ /* 0x008fe20000000f00 */
[----:B-1-34-:R-:W-:Y:S10]  /*1b30*/  @P0 BRA `(.L_x_27) ;  /* 0x00000000000c0947 */ /* 0x01aff40003800000 */
[----:B------:R-:W-:-:S04]  /*1b40*/  SHF.L.U32 R3, R12, 0x1f, RZ ;  /* 0x0000001f0c037819 */ /* 0x000fc800000006ff */
[----:B------:R-:W3:Y:S02]  /*1b50*/  SYNCS.PHASECHK.TRANS64.TRYWAIT P0, [UR33+0x88], R3 ;  /* 0x00008803ff0075a7 */ /* 0x000ee40008001121 */
[----:B---3--:R-:W-:Y:S05]  /*1b60*/  @!P0 BRA `(.L_x_28) ;  /* 0x0000006400748947 */ /* 0x008fea0003800000 */
.L_x_27:
[----:B------:R3:W-:Y:S01]  /*1b70*/  @!P3 SYNCS.ARRIVE.TRANS64 RZ, [UR33], R2 ;  /* 0x00000002ffffb9a7 */ /* 0x0007e20008000021 */
[----:B------:R-:W-:-:S04]  /*1b80*/  ULOP3.LUT UR5, UR24, 0x2, URZ, 0xfc, !UPT ;  /* 0x0000000218057892 */ /* 0x000fc8000f8efcff */
[----:B------:R-:W-:-:S09]  /*1b90*/  UISETP.NE.AND UP0, UPT, UR5, 0x2, UPT ;  /* 0x000000020500788c */ /* 0x000fd2000bf05270 */
[----:B------:R-:W-:Y:S05]  /*1ba0*/  BRA.U UP0, `(.L_x_29) ;  /* 0x0000000100047547 */ /* 0x000fea000b800000 */
[----:B--2---:R-:W-:Y:S05]  /*1bb0*/  BPT.TRAP 0x1 ;  /* 0x000000040000795c */ /* 0x004fea0000300000 */
.L_x_29:
[----:B------:R-:W-:Y:S04]  /*1bc0*/  BSSY.RECONVERGENT B0, `(.L_x_30) ;  /* 0x0000003000007945 */ /* 0x000fe80003800200 */
[----:B------:R-:W-:Y:S05]  /*1bd0*/  @P2 BRA `(.L_x_31) ;  /* 0x0000000000042947 */ /* 0x000fea0003800000 */
[----:B--2---:R-:W-:Y:S05]  /*1be0*/  BPT.TRAP 0x1 ;  /* 0x000000040000795c */ /* 0x004fea0000300000 */
.L_x_31:
[----:B--2---:R-:W-:Y:S05]  /*1bf0*/  BSYNC.RECONVERGENT B0 ;  /* 0x0000000000007941 */ /* 0x004fea0003800200 */
.L_x_30:
[----:B------:R-:W-:Y:S02]  /*1c00*/  UIADD3 UR5, UPT, UPT, UR4, 0x1, URZ ;  /* 0x0000000104057890 */ /* 0x000fe4000fffe0ff */
[----:B------:R-:W-:Y:S02]  /*1c10*/  USHF.L.U32 UR34, UR6, 0x6, URZ ;  /* 0x0000000606227899 */ /* 0x000fe400080006ff */
[----:B------:R-:W-:Y:S02]  /*1c20*/  UISETP.NE.AND UP0, UPT, UR5, 0x11, UPT ;  /* 0x000000110500788c */ /* 0x000fe4000bf05270 */
[----:B------:R-:W-:Y:S02]  /*1c30*/  UIADD3 UR6, UPT, UPT, UR6, 0x1, URZ ;  /* 0x0000000106067890 */ /* 0x000fe4000fffe0ff */
[----:B------:R-:W-:Y:S02]  /*1c40*/  USEL UR9, URZ, 0x1, UP0 ;  /* 0x00000001ff097887 */ /* 0x000fe40008000000 */
[----:B------:R-:W-:-:S02]  /*1c50*/  USEL UR5, UR5, URZ, UP0 ;  /* 0x000000ff05057287 */ /* 0x000fc40008000000 */
[----:B------:R-:W-:Y:S02]  /*1c60*/  ULEA UR32, UR4, UR7, 0xc ;  /* 0x0000000704207291 */ /* 0x000fe4000f8e60ff */
[----:B------:R-:W-:Y:S01]  /*1c70*/  ULEA UR8, UR5, UR7, 0x3 ;  /* 0x0000000705087291 */ /* 0x000fe2000f8e18ff */
[----:B------:R-:W-:Y:S01]  /*1c80*/  LOP3.LUT R12, R12, UR9, RZ, 0x3c, !PT ;  /* 0x000000090c0c7c12 */ /* 0x000fe2000f8e3cff */
[----:B------:R-:W-:Y:S02]  /*1c90*/  UIADD3 UR10, UP1, UPT, UR26, 0x80, URZ ;  /* 0x000000801a0a7890 */ /* 0x000fe4000ff3e0ff */
[----:B------:R-:W-:Y:S01]  /*1ca0*/  ULEA UR16, UR4, UR28, 0xd ;  /* 0x0000001c04107291 */ /* 0x000fe2000f8e68ff */
[----:B-1----:R-:W-:Y:S01]  /*1cb0*/  SHF.L.U32 R0, R12, 0x1f, RZ ;  /* 0x0000001f0c007819 */ /* 0x002fe200000006ff */
[----:B------:R-:W-:Y:S02]  /*1cc0*/  UIADD3.X UR11, UPT, UPT, URZ, UR27, URZ, UP1, !UPT ;  /* 0x0000001bff0b7290 */ /* 0x000fe40008ffe4ff */
[----:B------:R-:W-:Y:S01]  /*1cd0*/  UIADD3 UR32, UPT, UPT, UR32, 0x4400, URZ ;  /* 0x0000440020207890 */ /* 0x000fe2000fffe0ff */
[----:B------:R4:W1:Y:S01]  /*1ce0*/  SYNCS.PHASECHK.TRANS64.TRYWAIT P0, [UR8+0x88], R0 ;  /* 0x00008800ff0075a7 */ /* 0x0008620008001108 */
[----:B------:R-:W-:-:S02]  /*1cf0*/  UIADD3 UR8, UP0, UPT, UR26, 0x180, URZ ;  /* 0x000001801a087890 */ /* 0x000fc4000ff1e0ff */
[----:B------:R-:W-:Y:S02]  /*1d00*/  UIADD3 UR16, UPT, UPT, UR7, 0x15400, UR16 ;  /* 0x0001540007107890 */ /* 0x000fe4000fffe010 */
[----:B------:R-:W-:Y:S02]  /*1d10*/  UIADD3.X UR9, UPT, UPT, URZ, UR27, URZ, UP0, !UPT ;  /* 0x0000001bff097290 */ /* 0x000fe400087fe4ff */
[----:B------:R-:W-:Y:S01]  /*1d20*/  UISETP.NE.AND UP0, UPT, UR6, UR21, UPT ;  /* 0x000000150600728c */ /* 0x000fe2000bf05270 */
[----:B------:R-:W-:Y:S01]  /*1d30*/  UMOV UR12, 0x0 ;  /* 0x00000000000c7882 */ /* 0x000fe20000000000 */
[----:B------:R-:W-:Y:S01]  /*1d40*/  UMOV UR13, 0x10000000 ;  /* 0x10000000000d7882 */ /* 0x000fe20000000000 */
[----:B------:R-:W-:Y:S01]  /*1d50*/  UMOV UR4, 0x30000 ;  /* 0x0003000000047882 */ /* 0x000fe20000000000 */
[----:B------:R-:W-:Y:S01]  /*1d60*/  UMOV UR20, UR36 ;  /* 0x0000002400147c82 */ /* 0x000fe20008000000 */
[----:B------:R-:W-:Y:S01]  /*1d70*/  UMOV UR17, UR33 ;  /* 0x0000002100117c82 */ /* 0x000fe20008000000 */
[----:B------:R-:W-:Y:S01]  /*1d80*/  UMOV UR18, UR34 ;  /* 0x0000002200127c82 */ /* 0x000fe20008000000 */
[----:B------:R-:W-:Y:S01]  /*1d90*/  UTMALDG.3D [UR32], [UR10], desc[UR12] ;  /* 0x00000c200a0075b4 */ /* 0x000fe20008011000 */
[----:B------:R2:W-:Y:S02]  /*1da0*/  UTMALDG.3D.MULTICAST [UR16], [UR8], UR4, desc[UR12] ;  /* 0x00000c10080073b4 */ /* 0x0005e40008011804 */
[----:B--2---:R-:W-:Y:S01]  /*1db0*/  UMOV UR13, UR21 ;  /* 0x00000015000d7c82 */ /* 0x004fe20008000000 */
[----:B------:R-:W-:Y:S01]  /*1dc0*/  UMOV UR4, UR5 ;  /* 0x0000000500047c82 */ /* 0x000fe20008000000 */
[----:B------:R-:W-:Y:S05]  /*1dd0*/  BRA.U UP0, `(.L_x_32) ;  /* 0xfffffffd004c7547 */ /* 0x000fea000b83ffff */
.L_x_26:
[----:B------:R-:W-:Y:S01]  /*1de0*/  ULEA UR4, UR5, UR7, 0x3 ;  /* 0x0000000705047291 */ /* 0x000fe2000f8e18ff */
[----:B-1--4-:R-:W-:Y:S01]  /*1df0*/  SHF.L.U32 R0, R12, 0x1f, RZ ;  /* 0x0000001f0c007819 */ /* 0x012fe200000006ff */
[----:B------:R-:W-:Y:S01]  /*1e00*/  @!P1 SYNCS.ARRIVE.TRANS64.A1T0 RZ, [UR7+0x138], RZ ;  /* 0x000138ffffff99a7 */ /* 0x000fe20008100007 */
[----:B------:R-:W-:-:S06]  /*1e10*/  UISETP.GT.AND UP0, UPT, UR43, UR41, UPT ;  /* 0x000000292b00728c */ /* 0x000fcc000bf04270 */
[----:B---3--:R1:W3:Y:S03]  /*1e20*/  SYNCS.PHASECHK.TRANS64.TRYWAIT P0, [UR4+0x88], R0 ;  /* 0x00008800ff0075a7 */ /* 0x0082e60008001104 */
[----:B------:R-:W-:Y:S05]  /*1e30*/  BRA.U !UP0, `(.L_x_33) ;  /* 0x0000000108bc7547 */ /* 0x000fea000b800000 */
[----:B------:R-:W-:Y:S01]  /*1e40*/  UIADD3 UR25, UPT, UPT, UR44, UR13, URZ ;  /* 0x0000000d2c197290 */ /* 0x000fe2000fffe0ff */
[----:B------:R-:W-:-:S11]  /*1e50*/  UMOV UR4, UR5 ;  /* 0x0000000500047c82 */ /* 0x000fd60008000000 */
.L_x_39:
[----:B------:R-:W-:Y:S01]  /*1e60*/  ULEA UR9, UR4, UR7, 0x3 ;  /* 0x0000000704097291 */ /* 0x000fe2000f8e18ff */
[----:B---3--:R-:W-:Y:S01]  /*1e70*/  @!P3 MOV R2, 0x3000 ;  /* 0x000030000002b802 */ /* 0x008fe20000000f00 */
[----:B-1-3--:R-:W-:Y:S10]  /*1e80*/  @P0 BRA `(.L_x_34) ;  /* 0x00000000000c0947 */ /* 0x00aff40003800000 */
[----:B------:R-:W-:-:S04]  /*1e90*/  SHF.L.U32 R3, R12, 0x1f, RZ ;  /* 0x0000001f0c037819 */ /* 0x000fc800000006ff */
[----:B------:R-:W3:Y:S02]  /*1ea0*/  SYNCS.PHASECHK.TRANS64.TRYWAIT P0, [UR9+0x88], R3 ;  /* 0x00008803ff0075a7 */ /* 0x000ee40008001109 */
[----:B---3--:R-:W-:Y:S05]  /*1eb0*/  @!P0 BRA `(.L_x_35) ;  /* 0x0000006000b88947 */ /* 0x008fea0003800000 */
.L_x_34:
[----:B------:R3:W-:Y:S01]  /*1ec0*/  @!P3 SYNCS.ARRIVE.TRANS64 RZ, [UR9], R2 ;  /* 0x00000002ffffb9a7 */ /* 0x0007e20008000009 */
[----:B------:R-:W-:-:S04]  /*1ed0*/  ULOP3.LUT UR5, UR24, 0x2, URZ, 0xfc, !UPT ;  /* 0x0000000218057892 */ /* 0x000fc8000f8efcff */
[----:B------:R-:W-:-:S09]  /*1ee0*/  UISETP.NE.AND UP0, UPT, UR5, 0x2, UPT ;  /* 0x000000020500788c */ /* 0x000fd2000bf05270 */
[----:B------:R-:W-:Y:S05]  /*1ef0*/  BRA.U UP0, `(.L_x_36) ;  /* 0x0000000100047547 */ /* 0x000fea000b800000 */
[----:B--2---:R-:W-:Y:S05]  /*1f00*/  BPT.TRAP 0x1 ;  /* 0x000000040000795c */ /* 0x004fea0000300000 */
.L_x_36:
[----:B------:R-:W-:Y:S04]  /*1f10*/  BSSY.RECONVERGENT B0, `(.L_x_37) ;  /* 0x0000003000007945 */ /* 0x000fe80003800200 */
[----:B------:R-:W-:Y:S05]  /*1f20*/  @P2 BRA `(.L_x_38) ;  /* 0x0000000000042947 */ /* 0x000fea0003800000 */
[----:B--2---:R-:W-:Y:S05]  /*1f30*/  BPT.TRAP 0x1 ;  /* 0x000000040000795c */ /* 0x004fea0000300000 */
.L_x_38:
[----:B--2---:R-:W-:Y:S05]  /*1f40*/  BSYNC.RECONVERGENT B0 ;  /* 0x0000000000007941 */ /* 0x004fea0003800200 */
.L_x_37:
[----:B------:R-:W-:Y:S02]  /*1f50*/  UIADD3 UR5, UPT, UPT, UR4, 0x1, URZ ;  /* 0x0000000104057890 */ /* 0x000fe4000fffe0ff */
[----:B------:R-:W-:Y:S02]  /*1f60*/  UIADD3 UR14, UP1, UPT, UR26, 0x80, URZ ;  /* 0x000000801a0e7890 */ /* 0x000fe4000ff3e0ff */
[----:B------:R-:W-:Y:S02]  /*1f70*/  UISETP.NE.AND UP0, UPT, UR5, 0x11, UPT ;  /* 0x000000110500788c */ /* 0x000fe4000bf05270 */
[----:B------:R-:W-:Y:S02]  /*1f80*/  USHF.L.U32 UR10, UR13, 0x6, URZ ;  /* 0x000000060d0a7899 */ /* 0x000fe400080006ff */
[----:B------:R-:W-:Y:S02]  /*1f90*/  USEL UR8, URZ, 0x1, UP0 ;  /* 0x00000001ff087887 */ /* 0x000fe40008000000 */
[----:B------:R-:W-:-:S02]  /*1fa0*/  USEL UR5, UR5, URZ, UP0 ;  /* 0x000000ff05057287 */ /* 0x000fc40008000000 */
[----:B------:R-:W-:Y:S02]  /*1fb0*/  UIADD3 UR22, UP0, UPT, UR26, 0x180, URZ ;  /* 0x000001801a167890 */ /* 0x000fe4000ff1e0ff */
[----:B------:R-:W-:Y:S01]  /*1fc0*/  LOP3.LUT R12, R12, UR8, RZ, 0x3c, !PT ;  /* 0x000000080c0c7c12 */ /* 0x000fe2000f8e3cff */
[----:B------:R-:W-:Y:S02]  /*1fd0*/  ULEA UR8, UR4, UR7, 0xc ;  /* 0x0000000704087291 */ /* 0x000fe4000f8e60ff */
[----:B------:R-:W-:Y:S01]  /*1fe0*/  ULEA UR6, UR5, UR7, 0x3 ;  /* 0x0000000705067291 */ /* 0x000fe2000f8e18ff */
[----:B-1----:R-:W-:Y:S01]  /*1ff0*/  SHF.L.U32 R0, R12, 0x1f, RZ ;  /* 0x0000001f0c007819 */ /* 0x002fe200000006ff */
[----:B------:R-:W-:Y:S02]  /*2000*/  UIADD3 UR8, UPT, UPT, UR8, 0x4400, URZ ;  /* 0x0000440008087890 */ /* 0x000fe4000fffe0ff */
[----:B------:R-:W-:Y:S02]  /*2010*/  UIADD3.X UR15, UPT, UPT, URZ, UR27, URZ, UP1, !UPT ;  /* 0x0000001bff0f7290 */ /* 0x000fe40008ffe4ff */
[----:B------:R-:W-:-:S02]  /*2020*/  ULEA UR16, UR4, UR29, 0xd ;  /* 0x0000001d04107291 */ /* 0x000fc4000f8e68ff */
[----:B------:R-:W-:Y:S01]  /*2030*/  UIADD3.X UR23, UPT, UPT, URZ, UR27, URZ, UP0, !UPT ;  /* 0x0000001bff177290 */ /* 0x000fe200087fe4ff */
[----:B------:R4:W1:Y:S01]  /*2040*/  SYNCS.PHASECHK.TRANS64.TRYWAIT P0, [UR6+0x88], R0 ;  /* 0x00008800ff0075a7 */ /* 0x0008620008001106 */
[----:B------:R-:W-:Y:S01]  /*2050*/  UMOV UR30, 0x0 ;  /* 0x00000000001e7882 */ /* 0x000fe20000000000 */
[----:B------:R-:W-:Y:S01]  /*2060*/  UMOV UR31, 0x10000000 ;  /* 0x10000000001f7882 */ /* 0x000fe20000000000 */
[----:B------:R-:W-:Y:S01]  /*2070*/  UMOV UR11, UR35 ;  /* 0x00000023000b7c82 */ /* 0x000fe20008000000 */
[----:B------:R-:W-:Y:S01]  /*2080*/  UMOV UR12, UR36 ;  /* 0x00000024000c7c82 */ /* 0x000fe20008000000 */
[----:B------:R-:W-:Y:S01]  /*2090*/  UMOV UR6, 0x30000 ;  /* 0x0003000000067882 */ /* 0x000fe20000000000 */
[----:B------:R-:W-:Y:S01]  /*20a0*/  UMOV UR20, UR36 ;  /* 0x0000002400147c82 */ /* 0x000fe20008000000 */
[----:B------:R-:W-:Y:S01]  /*20b0*/  UMOV UR17, UR9 ;  /* 0x0000000900117c82 */ /* 0x000fe20008000000 */
[----:B------:R-:W-:Y:S01]  /*20c0*/  UMOV UR18, UR10 ;  /* 0x0000000a00127c82 */ /* 0x000fe20008000000 */
[----:B------:R4:W-:Y:S01]  /*20d0*/  UTMALDG.3D [UR8], [UR14], desc[UR30] ;  /* 0x00001e080e0075b4 */ /* 0x0009e20008011000 */
[----:B------:R-:W-:Y:S01]  /*20e0*/  UIADD3 UR13, UPT, UPT, UR13, 0x1, URZ ;  /* 0x000000010d0d7890 */ /* 0x000fe2000fffe0ff */
[----:B------:R-:W-:-:S03]  /*20f0*/  UMOV UR4, UR5 ;  /* 0x0000000500047c82 */ /* 0x000fc60008000000 */
[----:B------:R-:W-:Y:S01]  /*2100*/  UISETP.NE.AND UP0, UPT, UR13, UR25, UPT ;  /* 0x000000190d00728c */ /* 0x000fe2000bf05270 */
[----:B------:R4:W-:Y:S08]  /*2110*/  UTMALDG.3D.MULTICAST [UR16], [UR22], UR6, desc[UR30] ;  /* 0x00001e10160073b4 */ /* 0x0009f00008011806 */
[----:B----4-:R-:W-:Y:S05]  /*2120*/  BRA.U UP0, `(.L_x_39) ;  /* 0xfffffffd004c7547 */ /* 0x010fea000b83ffff */
.L_x_33:
[C---:B------:R-:W-:Y:S01]  /*2130*/  LEA R3, R11.reuse, UR7, 0x3 ;  /* 0x000000070b037c11 */ /* 0x040fe2000f8e18ff */
[----:B------:R-:W-:Y:S01]  /*2140*/  NOP ;  /* 0x0000000000007918 */ /* 0x000fe20000000000 */
[----:B-1----:R-:W-:Y:S02]  /*2150*/  SHF.L.U32 R0, R10, 0x1f, RZ ;  /* 0x0000001f0a007819 */ /* 0x002fe400000006ff */
[----:B------:R-:W-:Y:S02]  /*2160*/  LEA R5, R11, UR7, 0x4 ;  /* 0x000000070b057c11 */ /* 0x000fe4000f8e20ff */
[----:B---3--:R-:W1:Y:S02]  /*2170*/  SYNCS.PHASECHK.TRANS64.TRYWAIT P0, [R3+URZ+0x140], R0 ;  /* 0x00014000030075a7 */ /* 0x008e6400080011ff */
[----:B-1----:R-:W-:Y:S05]  /*2180*/  @!P0 BRA `(.L_x_40) ;  /* 0x00000060001c8947 */ /* 0x002fea0003800000 */
.L_x_129:
[----:B------:R-:W3:Y:S01]  /*2190*/  LDS.128 R4, [R5+0x1d0] ;  /* 0x0001d00005047984 */ /* 0x000ee20000000c00 */
[----:B------:R-:W-:Y:S01]  /*21a0*/  UISETP.GE.AND UP0, UPT, UR42, 0x1, UPT ;  /* 0x000000012a00788c */ /* 0x000fe2000bf06270 */
[----:B------:R-:W-:Y:S01]  /*21b0*/  @!PT LDS RZ, [RZ] ;  /* 0x00000000fffff984 */ /* 0x000fe20000000800 */
[----:B------:R-:W-:Y:S01]  /*21c0*/  @!PT LDS RZ, [RZ] ;  /* 0x00000000fffff984 */ /* 0x000fe20000000800 */
[----:B------:R-:W-:Y:S01]  /*21d0*/  @!PT LDS RZ, [RZ] ;  /* 0x00000000fffff984 */ /* 0x000fe20000000800 */
[----:B------:R-:W-:Y:S01]  /*21e0*/  @!PT LDS RZ, [RZ] ;  /* 0x00000000fffff984 */ /* 0x000fe20000000800 */
[----:B------:R4:W-:Y:S06]  /*21f0*/  MEMBAR.ALL.CTA ;  /* 0x0000000000007992 */ /* 0x0009ec0000008000 */
[----:B----4-:R-:W4:Y:S01]  /*2200*/  FENCE.VIEW.ASYNC.S ;  /* 0x00000000000073c6 */ /* 0x010f220000000000 */
[----:B---3--:R-:W-:-:S13]  /*2210*/  LOP3.LUT P0, RZ, R6, 0x1, RZ, 0xc0, !PT ;  /* 0x0000000106ff7812 */ /* 0x008fda000780c0ff */
[----:B----4-:R-:W-:Y:S01]  /*2220*/  VOTEU.ANY UP1, P0 ;  /* 0x0000000000ff7886 */ /* 0x010fe20000020100 */
[----:B------:R-:W-:-:S13]  /*2230*/  PLOP3.LUT P0, PT, PT, PT, UP1, 0x80, 0x8 ;  /* 0x000000000008781c */ /* 0x000fda0003f0f018 */
[----:B-1----:R-:W-:Y:S02]  /*2240*/  @P0 LOP3.LUT R0, R5, 0xffff, RZ, 0xc0, !PT ;  /* 0x0000ffff05000812 */ /* 0x002fe400078ec0ff */
[----:B------:R-:W-:Y:S02]  /*2250*/  @P0 MOV R2, R4 ;  /* 0x0000000400020202 */ /* 0x000fe40000000f00 */
[----:B------:R-:W-:Y:S01]  /*2260*/  @P0 R2UR UR6, R0 ;  /* 0x00000000000602ca */ /* 0x000fe200000e0000 */
[----:B------:R-:W-:Y:S01]  /*2270*/  VIADD R0, R3, 0x150 ;  /* 0x0000015003007836 */ /* 0x000fe20000000000 */
[----:B------:R-:W-:Y:S02]  /*2280*/  @P0 SHF.R.U32.HI R4, RZ, 0x10, R5 ;  /* 0x00000010ff040819 */ /* 0x000fe40000011605 */
[----:B------:R-:W-:Y:S02]  /*2290*/  @P0 R2UR UR8, R2 ;  /* 0x00000000020802ca */ /* 0x000fe400000e0000 */
[----:B------:R-:W-:-:S02]  /*22a0*/  PRMT R0, RZ, 0x654, R0 ;  /* 0x00000654ff007816 */ /* 0x000fc40000000000 */
[----:B------:R-:W-:Y:S02]  /*22b0*/  @P0 R2UR UR4, R4 ;  /* 0x00000000040402ca */ /* 0x000fe400000e0000 */
[----:B------:R1:W-:Y:S03]  /*22c0*/  SYNCS.ARRIVE.TRANS64.RED.A1T0 RZ, [R0+URZ], RZ ;  /* 0x000000ff00ff79a7 */ /* 0x0003e600081004ff */
[----:B------:R-:W-:-:S04]  /*22d0*/  @UP1 UMOV UR37, UR6 ;  /* 0x0000000600251c82 */ /* 0x000fc80008000000 */
[----:B------:R-:W-:-:S04]  /*22e0*/  @UP1 UMOV UR38, UR8 ;  /* 0x0000000800261c82 */ /* 0x000fc80008000000 */
[----:B------:R-:W-:Y:S01]  /*22f0*/  @UP1 UMOV UR36, UR4 ;  /* 0x0000000400241c82 */ /* 0x000fe20008000000 */
[----:B------:R-:W-:Y:S05]  /*2300*/  BRA.U !UP0, `(.L_x_41) ;  /* 0x0000000108d47547 */ /* 0x000fea000b800000 */
[----:B------:R-:W2:Y:S01]  /*2310*/  LDCU.128 UR12, c[0x0][0xb10] ;  /* 0x00016200ff0c77ac */ /* 0x000ea20008000c00 */
[----:B------:R-:W3:Y:S01]  /*2320*/  LDCU UR25, c[0x0][0xb20] ;  /* 0x00016400ff1977ac */ /* 0x000ee20008000800 */
[----:B------:R-:W4:Y:S01]  /*2330*/  LDCU UR20, c[0x0][0xb0c] ;  /* 0x00016180ff1477ac */ /* 0x000f220008000800 */
[----:B------:R-:W1:Y:S01]  /*2340*/  LDCU.64 UR10, c[0x0][0xb28] ;  /* 0x00016500ff0a77ac */ /* 0x000e620008000a00 */
[----:B------:R-:W-:Y:S02]  /*2350*/  UISETP.NE.AND UP3, UPT, UR42, 0x1, UPT ;  /* 0x000000012a00788c */ /* 0x000fe4000bf65270 */
[----:B--2---:R-:W-:Y:S02]  /*2360*/  UIMAD.WIDE.U32 UR16, UR39, UR15, URZ ;  /* 0x0000000f271072a5 */ /* 0x004fe4000f8e00ff */
[----:B------:R-:W-:Y:S02]  /*2370*/  UIMAD.WIDE.U32 UR8, UR40, UR12, URZ ;  /* 0x0000000c280872a5 */ /* 0x000fe4000f8e00ff */
[----:B------:R-:W-:-:S02]  /*2380*/  UISETP.NE.AND UP0, UPT, UR14, 0x1, UPT ;  /* 0x000000010e00788c */ /* 0x000fc4000bf05270 */
[----:B------:R-:W-:Y:S01]  /*2390*/  UIMAD.WIDE.U32 UR22, UR37, UR15, URZ ;  /* 0x0000000f251672a5 */ /* 0x000fe2000f8e00ff */
[----:B------:R-:W-:Y:S02]  /*23a0*/  UMOV UR16, UR17 ;  /* 0x0000001100107c82 */ /* 0x000fe40008000000 */
[----:B------:R-:W-:Y:S01]  /*23b0*/  UMOV UR8, UR9 ;  /* 0x0000000900087c82 */ /* 0x000fe20008000000 */
[----:B---3--:R-:W-:Y:S02]  /*23c0*/  USHF.R.U32.HI UR16, URZ, UR25, UR16 ;  /* 0x00000019ff107299 */ /* 0x008fe40008011610 */
[----:B----4-:R-:W-:Y:S02]  /*23d0*/  UISETP.NE.AND UP2, UPT, UR20, 0x1, UPT ;  /* 0x000000011400788c */ /* 0x010fe4000bf45270 */
[----:B------:R-:W-:Y:S02]  /*23e0*/  USHF.R.U32.HI UR8, URZ, UR13, UR8 ;  /* 0x0000000dff087299 */ /* 0x000fe40008011608 */
[----:B------:R-:W-:-:S02]  /*23f0*/  USEL UR6, UR39, UR16, !UP0 ;  /* 0x0000001027067287 */ /* 0x000fc4000c000000 */
[----:B------:R-:W-:Y:S02]  /*2400*/  USEL UR8, UR40, UR8, !UP2 ;  /* 0x0000000828087287 */ /* 0x000fe4000d000000 */
[----:B-1----:R-:W-:Y:S01]  /*2410*/  UIMAD.WIDE.U32 UR16, UR6, UR10, URZ ;  /* 0x0000000a061072a5 */ /* 0x002fe2000f8e00ff */
[----:B------:R-:W-:Y:S01]  /*2420*/  UMOV UR4, UR23 ;  /* 0x0000001700047c82 */ /* 0x000fe20008000000 */
[----:B------:R-:W-:Y:S02]  /*2430*/  UIMAD.WIDE.U32 UR18, UR38, UR12, URZ ;  /* 0x0000000c261272a5 */ /* 0x000fe4000f8e00ff */
[----:B------:R-:W-:-:S03]  /*2440*/  UIMAD.WIDE.U32 UR22, UR8, UR10, URZ ;  /* 0x0000000a081672a5 */ /* 0x000fc6000f8e00ff */
[----:B------:R-:W-:Y:S01]  /*2450*/  UMOV UR16, UR17 ;  /* 0x0000001100107c82 */ /* 0x000fe20008000000 */
[----:B------:R-:W-:Y:S02]  /*2460*/  USHF.R.U32.HI UR4, URZ, UR25, UR4 ;  /* 0x00000019ff047299 */ /* 0x000fe40008011604 */
[----:B------:R-:W-:Y:S01]  /*2470*/  @UP3 USHF.R.U32.HI UR6, URZ, UR11, UR16 ;  /* 0x0000000bff063299 */ /* 0x000fe20008011610 */
[----:B------:R-:W-:Y:S01]  /*2480*/  UMOV UR18, UR19 ;  /* 0x0000001300127c82 */ /* 0x000fe20008000000 */
[----:B------:R-:W-:Y:S01]  /*2490*/  UMOV UR22, UR23 ;  /* 0x0000001700167c82 */ /* 0x000fe20008000000 */
[----:B------:R-:W-:Y:S02]  /*24a0*/  USHF.R.U32.HI UR13, URZ, UR13, UR18 ;  /* 0x0000000dff0d7299 */ /* 0x000fe40008011612 */
[----:B------:R-:W-:Y:S02]  /*24b0*/  USEL UR4, UR37, UR4, !UP0 ;  /* 0x0000000425047287 */ /* 0x000fe4000c000000 */
[----:B------:R-:W-:-:S02]  /*24c0*/  @UP3 USHF.R.U32.HI UR8, URZ, UR11, UR22 ;  /* 0x0000000bff083299 */ /* 0x000fc40008011616 */
[----:B------:R-:W-:Y:S02]  /*24d0*/  UIMAD UR9, UR42, UR6, URZ ;  /* 0x000000062a0972a4 */ /* 0x000fe4000f8e02ff */
[----:B------:R-:W-:Y:S02]  /*24e0*/  USEL UR6, UR38, UR13, !UP2 ;  /* 0x0000000d26067287 */ /* 0x000fe4000d000000 */
[----:B------:R-:W-:Y:S02]  /*24f0*/  UIMAD UR12, UR42, UR8, URZ ;  /* 0x000000082a0c72a4 */ /* 0x000fe4000f8e02ff */
[----:B------:R-:W-:Y:S02]  /*2500*/  UISETP.GE.AND UP0, UPT, UR4, UR9, UPT ;  /* 0x000000090400728c */ /* 0x000fe4000bf06270 */
[----:B------:R-:W-:Y:S02]  /*2510*/  UIMAD.WIDE.U32 UR16, UR4, UR10, URZ ;  /* 0x0000000a041072a5 */ /* 0x000fe4000f8e00ff */
[----:B------:R-:W-:-:S02]  /*2520*/  UISETP.GE.OR UP0, UPT, UR6, UR12, UP0 ;  /* 0x0000000c0600728c */ /* 0x000fc40008706670 */
[----:B------:R-:W-:Y:S02]  /*2530*/  UIMAD.WIDE.U32 UR12, UR6, UR10, URZ ;  /* 0x0000000a060c72a5 */ /* 0x000fe4000f8e00ff */
[----:B------:R-:W-:Y:S01]  /*2540*/  UIADD3 UR15, UPT, UPT, -UR4, URZ, URZ ;  /* 0x000000ff040f7290 */ /* 0x000fe2000fffe1ff */
[----:B------:R-:W-:Y:S01]  /*2550*/  UMOV UR10, UR17 ;  /* 0x00000011000a7c82 */ /* 0x000fe20008000000 */
[----:B------:R-:W-:Y:S02]  /*2560*/  UIADD3 UR12, UPT, UPT, -UR6, URZ, URZ ;  /* 0x000000ff060c7290 */ /* 0x000fe4000fffe1ff */
[----:B------:R-:W-:-:S03]  /*2570*/  USHF.R.U32.HI UR10, URZ, UR11, UR10 ;  /* 0x0000000bff0a7299 */ /* 0x000fc6000801160a */
[----:B------:R-:W-:Y:S01]  /*2580*/  @!UP0 UMOV UR9, UR13 ;  /* 0x0000000d00098c82 */ /* 0x000fe20008000000 */
[----:B------:R-:W-:Y:S02]  /*2590*/  UIMAD UR15, UR14, UR15, UR37 ;  /* 0x0000000f0e0f72a4 */ /* 0x000fe4000f8e0225 */
[----:B------:R-:W-:Y:S02]  /*25a0*/  USEL UR10, UR4, UR10, !UP3 ;  /* 0x0000000a040a7287 */ /* 0x000fe4000d800000 */
[----:B------:R-:W-:Y:S02]  /*25b0*/  @!UP0 USHF.R.U32.HI UR9, URZ, UR11, UR9 ;  /* 0x0000000bff098299 */ /* 0x000fe40008011609 */
[----:B------:R-:W-:Y:S02]  /*25c0*/  UIADD3 UR11, UPT, UPT, -UR10, URZ, URZ ;  /* 0x000000ff0a0b7290 */ /* 0x000fe4000fffe1ff */
[----:B------:R-:W-:Y:S02]  /*25d0*/  @!UP0 USEL UR9, UR6, UR9, !UP3 ;  /* 0x0000000906098287 */ /* 0x000fe4000d800000 */
[----:B------:R-:W-:-:S02]  /*25e0*/  UIMAD UR11, UR42, UR11, UR4 ;  /* 0x0000000b2a0b72a4 */ /* 0x000fc4000f8e0204 */
[----:B------:R-:W-:Y:S02]  /*25f0*/  @!UP0 UIADD3 UR10, UPT, UPT, UR10, -UR9, URZ ;  /* 0x800000090a0a8290 */ /* 0x000fe4000fffe0ff */
[----:B------:R-:W-:Y:S02]  /*2600*/  @!UP0 UIMAD UR9, UR11, UR8, UR9 ;  /* 0x000000080b0982a4 */ /* 0x000fe4000f8e0209 */
[----:B------:R-:W-:Y:S02]  /*2610*/  @!UP0 UIMAD UR4, UR42, UR10, UR6 ;  /* 0x0000000a2a0482a4 */ /* 0x000fe4000f8e0206 */
[----:B------:R-:W-:Y:S02]  /*2620*/  UIMAD UR8, UR20, UR12, UR38 ;  /* 0x0000000c140872a4 */ /* 0x000fe4000f8e0226 */
[----:B------:R-:W-:Y:S01]  /*2630*/  UIMAD UR37, UR4, UR14, UR15 ;  /* 0x0000000e042572a4 */ /* 0x000fe2000f8e020f */
[----:B------:R-:W-:Y:S02]  /*2640*/  @!UP0 UMOV UR6, UR9 ;  /* 0x0000000900068c82 */ /* 0x000fe40008000000 */
[----:B------:R-:W-:-:S12]  /*2650*/  UIMAD UR38, UR6, UR20, UR8 ;  /* 0x00000014062672a4 */ /* 0x000fd8000f8e0208 */
.L_x_41:
[----:B------:R-:W3:Y:S02]  /*2660*/  LDCU UR4, c[0x0][0xb30] ;  /* 0x00016600ff0477ac */ /* 0x000ee40008000800 */
[----:B---3--:R-:W-:-:S09]  /*2670*/  UISETP.NE.AND UP0, UPT, UR4, 0x1, UPT ;  /* 0x000000010400788c */ /* 0x008fd2000bf05270 */
[----:B------:R-:W-:Y:S05]  /*2680*/  BRA.U UP0, `(.L_x_42) ;  /* 0x0000000100447547 */ /* 0x000fea000b800000 */
[----:B------:R-:W3:Y:S01]  /*2690*/  LDCU.128 UR12, c[0x0][0xb10] ;  /* 0x00016200ff0c77ac */ /* 0x000ee20008000c00 */
[----:B------:R-:W4:Y:S01]  /*26a0*/  LDCU UR16, c[0x0][0xb0c] ;  /* 0x00016180ff1077ac */ /* 0x000f220008000800 */
[----:B------:R-:W1:Y:S01]  /*26b0*/  LDCU UR17, c[0x0][0xb20] ;  /* 0x00016400ff1177ac */ /* 0x000e620008000800 */
[----:B---3--:R-:W-:Y:S02]  /*26c0*/  UIMAD.WIDE.U32 UR10, UR38, UR12, URZ ;  /* 0x0000000c260a72a5 */ /* 0x008fe4000f8e00ff */
[----:B------:R-:W-:Y:S02]  /*26d0*/  UIMAD.WIDE.U32 UR8, UR37, UR15, URZ ;  /* 0x0000000f250872a5 */ /* 0x000fe4000f8e00ff */
[----:B----4-:R-:W-:Y:S02]  /*26e0*/  UISETP.NE.AND UP2, UPT, UR16, 0x1, UPT ;  /* 0x000000011000788c */ /* 0x010fe4000bf45270 */
[----:B------:R-:W-:Y:S01]  /*26f0*/  UISETP.NE.AND UP0, UPT, UR14, 0x1, UPT ;  /* 0x000000010e00788c */ /* 0x000fe2000bf05270 */
[----:B------:R-:W-:-:S02]  /*2700*/  UMOV UR6, UR11 ;  /* 0x0000000b00067c82 */ /* 0x000fc40008000000 */
[----:B------:R-:W-:Y:S01]  /*2710*/  UMOV UR4, UR9 ;  /* 0x0000000900047c82 */ /* 0x000fe20008000000 */
[----:B------:R-:W-:Y:S02]  /*2720*/  USHF.R.U32.HI UR6, URZ, UR13, UR6 ;  /* 0x0000000dff067299 */ /* 0x000fe40008011606 */
[----:B-1----:R-:W-:Y:S02]  /*2730*/  USHF.R.U32.HI UR4, URZ, UR17, UR4 ;  /* 0x00000011ff047299 */ /* 0x002fe40008011604 */
[----:B------:R-:W-:Y:S02]  /*2740*/  USEL UR6, UR38, UR6, !UP2 ;  /* 0x0000000626067287 */ /* 0x000fe4000d000000 */
[----:B------:R-:W-:-:S04]  /*2750*/  USEL UR4, UR37, UR4, !UP0 ;  /* 0x0000000425047287 */ /* 0x000fc8000c000000 */
[----:B------:R-:W-:Y:S02]  /*2760*/  UIADD3 UR8, UPT, UPT, UR6, -UR4, URZ ;  /* 0x8000000406087290 */ /* 0x000fe4000fffe0ff */
[----:B------:R-:W-:Y:S02]  /*2770*/  UIADD3 UR4, UPT, UPT, -UR6, UR4, URZ ;  /* 0x0000000406047290 */ /* 0x000fe4000fffe1ff */
[----:B------:R-:W-:Y:S02]  /*2780*/  UIMAD UR37, UR8, UR14, UR37 ;  /* 0x0000000e082572a4 */ /* 0x000fe4000f8e0225 */
[----:B------:R-:W-:-:S12]  /*2790*/  UIMAD UR38, UR4, UR16, UR38 ;  /* 0x00000010042672a4 */ /* 0x000fd8000f8e0226 */
.L_x_42:
[----:B------:R-:W-:Y:S01]  /*27a0*/  VIADD R11, R11, 0x1 ;  /* 0x000000010b0b7836 */ /* 0x000fe20000000000 */
[----:B------:R-:W-:Y:S01]  /*27b0*/  PLOP3.LUT P1, PT, PT, PT, PT, 0x80, 0x8 ;  /* 0x000000000008781c */ /* 0x000fe20003f2f070 */
[----:B------:R-:W-:Y:S02]  /*27c0*/  UIADD3 UR20, UPT, UPT, UR38, UR62, URZ ;  /* 0x0000003e26147290 */ /* 0x000fe4000fffe0ff */
[----:B------:R-:W-:Y:S01]  /*27d0*/  UIADD3 UR30, UPT, UPT, UR37, UR59, URZ ;  /* 0x0000003b251e7290 */ /* 0x000fe2000fffe0ff */
[----:B------:R-:W-:-:S04]  /*27e0*/  ISETP.NE.AND P0, PT, R11, 0x2, PT ;  /* 0x000000020b00780c */ /* 0x000fc80003f05270 */
[----:B------:R-:W-:Y:S02]  /*27f0*/  SEL R3, RZ, 0x1, P0 ;  /* 0x00000001ff037807 */ /* 0x000fe40000000000 */
[----:B------:R-:W-:Y:S02]  /*2800*/  SEL R11, R11, RZ, P0 ;  /* 0x000000ff0b0b7207 */ /* 0x000fe40000000000 */
[----:B------:R-:W-:Y:S01]  /*2810*/  LOP3.LUT R10, R10, R3, RZ, 0x3c, !PT ;  /* 0x000000030a0a7212 */ /* 0x000fe200078e3cff */
[----:B------:R-:W-:Y:S06]  /*2820*/  BRA.U UP1, `(.L_x_43) ;  /* 0xfffffff1015c7547 */ /* 0x000fec000b83ffff */
[----:B------:R-:W-:Y:S01]  /*2830*/  UIADD3 UR7, UPT, UPT, UR7, 0x88, URZ ;  /* 0x0000008807077890 */ /* 0x000fe2000fffe0ff */
[----:B------:R-:W-:-:S03]  /*2840*/  SHF.L.U32 R3, R12, 0x1f, RZ ;  /* 0x0000001f0c037819 */ /* 0x000fc600000006ff */
[----:B------:R-:W-:-:S09]  /*2850*/  ULEA UR4, UR5, UR7, 0x3 ;  /* 0x0000000705047291 */ /* 0x000fd2000f8e18ff */
[----:B------:R-:W3:Y:S02]  /*2860*/  SYNCS.PHASECHK.TRANS64.TRYWAIT P0, [UR4], R3 ;  /* 0x00000003ff0075a7 */ /* 0x000ee40008001104 */
[----:B---3--:R-:W-:Y:S05]  /*2870*/  @!P0 BRA `(.L_x_44) ;  /* 0x0000005800748947 */ /* 0x008fea0003800000 */
.L_x_131:
[----:B------:R-:W-:-:S04]  /*2880*/  UIADD3 UR4, UPT, UPT, UR5, 0x1, URZ ;  /* 0x0000000105047890 */ /* 0x000fc8000fffe0ff */
[----:B------:R-:W-:-:S04]  /*2890*/  UISETP.NE.AND UP0, UPT, UR4, 0x11, UPT ;  /* 0x000000110400788c */ /* 0x000fc8000bf05270 */
[----:B------:R-:W-:Y:S02]  /*28a0*/  USEL UR6, URZ, 0x1, UP0 ;  /* 0x00000001ff067887 */ /* 0x000fe40008000000 */
[----:B------:R-:W-:-:S04]  /*28b0*/  USEL UR4, UR4, URZ, UP0 ;  /* 0x000000ff04047287 */ /* 0x000fc80008000000 */
[----:B------:R-:W-:Y:S01]  /*28c0*/  ULEA UR5, UR4, UR7, 0x3 ;  /* 0x0000000704057291 */ /* 0x000fe2000f8e18ff */
[----:B------:R-:W-:-:S04]  /*28d0*/  LOP3.LUT R2, R12, UR6, RZ, 0x3c, !PT ;  /* 0x000000060c027c12 */ /* 0x000fc8000f8e3cff */
[----:B-1----:R-:W-:-:S04]  /*28e0*/  SHF.L.U32 R3, R2, 0x1f, RZ ;  /* 0x0000001f02037819 */ /* 0x002fc800000006ff */
[----:B------:R-:W1:Y:S02]  /*28f0*/  SYNCS.PHASECHK.TRANS64.TRYWAIT P0, [UR5], R3 ;  /* 0x00000003ff0075a7 */ /* 0x000e640008001105 */
[----:B-1----:R-:W-:Y:S05]  /*2900*/  @!P0 BRA `(.L_x_45) ;  /* 0x0000005800688947 */ /* 0x002fea0003800000 */
.L_x_133:
        /* <DEDUP_REMOVED lines=9> */
.L_x_135:
        /* <DEDUP_REMOVED lines=9> */
.L_x_137:
        /* <DEDUP_REMOVED lines=9> */
.L_x_139:
        /* <DEDUP_REMOVED lines=9> */
.L_x_141:
        /* <DEDUP_REMOVED lines=9> */
.L_x_143:
        /* <DEDUP_REMOVED lines=9> */
.L_x_145:
        /* <DEDUP_REMOVED lines=9> */
.L_x_147:
        /* <DEDUP_REMOVED lines=9> */
.L_x_149:
        /* <DEDUP_REMOVED lines=9> */
.L_x_151:
        /* <DEDUP_REMOVED lines=9> */
.L_x_153:
        /* <DEDUP_REMOVED lines=9> */
.L_x_155:
        /* <DEDUP_REMOVED lines=9> */
.L_x_157:
        /* <DEDUP_REMOVED lines=9> */
.L_x_159:
        /* <DEDUP_REMOVED lines=9> */
.L_x_161:
[----:B------:R-:W-:-:S04]  /*30f0*/  UIADD3 UR4, UPT, UPT, UR4, 0x1, URZ ;  /* 0x0000000104047890 */ /* 0x000fc8000fffe0ff */
[----:B------:R-:W-:-:S04]  /*3100*/  UISETP.NE.AND UP0, UPT, UR4, 0x11, UPT ;  /* 0x000000110400788c */ /* 0x000fc8000bf05270 */
[----:B------:R-:W-:Y:S02]  /*3110*/  USEL UR5, URZ, 0x1, UP0 ;  /* 0x00000001ff057887 */ /* 0x000fe40008000000 */
[----:B------:R-:W-:-:S04]  /*3120*/  USEL UR4, UR4, URZ, UP0 ;  /* 0x000000ff04047287 */ /* 0x000fc80008000000 */
[----:B------:R-:W-:Y:S01]  /*3130*/  ULEA UR4, UR4, UR7, 0x3 ;  /* 0x0000000704047291 */ /* 0x000fe2000f8e18ff */
[----:B-1----:R-:W-:-:S04]  /*3140*/  LOP3.LUT R3, R2, UR5, RZ, 0x3c, !PT ;  /* 0x0000000502037c12 */ /* 0x002fc8000f8e3cff */
[----:B------:R-:W-:Y:S01]  /*3150*/  SHF.L.U32 R3, R3, 0x1f, RZ ;  /* 0x0000001f03037819 */ /* 0x000fe200000006ff */
[----:B------:R-:W-:-:S07]  /*3160*/  IMAD.U32 R0, RZ, RZ, UR4 ;  /* 0x00000004ff007e24 */ /* 0x000fce000f8e00ff */
.L_x_60:
[----:B-1----:R1:W3:Y:S02]  /*3170*/  SYNCS.PHASECHK.TRANS64.TRYWAIT P0, [R0+URZ], R3 ;  /* 0x00000003000075a7 */ /* 0x0022e400080011ff */
[----:B---3--:R-:W-:Y:S05]  /*3180*/  @!P0 NANOSLEEP.SYNCS 0x989680 ;  /* 0x009896800000895d */ /* 0x008fea0003900000 */
[----:B------:R-:W3:Y:S02]  /*3190*/  @!P0 SYNCS.PHASECHK.TRANS64 P0, [R0+URZ], R3 ;  /* 0x00000003000085a7 */ /* 0x000ee400080010ff */
[----:B--23--:R-:W-:Y:S05]  /*31a0*/  @P0 EXIT ;  /* 0x000000000000094d */ /* 0x00cfea0003800000 */
[----:B------:R-:W-:Y:S05]  /*31b0*/  BRA `(.L_x_60) ;  /* 0xfffffffc00ec7947 */ /* 0x000fea000383ffff */
.L_x_23:
[----:B------:R-:W2:Y:S02]  /*31c0*/  S2UR UR4, SR_CgaCtaId ;  /* 0x00000000000479c3 */ /* 0x000ea40000008800 */
[----:B--2---:R-:W-:-:S04]  /*31d0*/  UISETP.NE.AND UP0, UPT, UR4, URZ, UPT ;  /* 0x000000ff0400728c */ /* 0x004fc8000bf05270 */
[----:B------:R-:W-:-:S09]  /*31e0*/  UISETP.NE.OR UP0, UPT, UR18, 0x1, UP0 ;  /* 0x000000011200788c */ /* 0x000fd20008705670 */
[----:B------:R-:W-:Y:S05]  /*31f0*/  BRA.U UP0, `(.L_x_61) ;  /* 0x00000005004c7547 */ /* 0x000fea000b800000 */
[----:B------:R-:W2:Y:S01]  /*3200*/  S2UR UR5, SR_CgaCtaId ;  /* 0x00000000000579c3 */ /* 0x000ea20000008800 */
[----:B------:R-:W-:Y:S01]  /*3210*/  UMOV UR4, 0x400 ;  /* 0x0000040000047882 */ /* 0x000fe20000000000 */
[----:B------:R-:W-:Y:S01]  /*3220*/  ISETP.GE.U32.AND P2, PT, R0, 0x2, PT ;  /* 0x000000020000780c */ /* 0x000fe20003f46070 */
[----:B------:R-:W-:Y:S01]  /*3230*/  IMAD.MOV.U32 R12, RZ, RZ, 0x1 ;  /* 0x00000001ff0c7424 */ /* 0x000fe200078e00ff */
[----:B------:R-:W-:Y:S02]  /*3240*/  CS2R R10, SRZ ;  /* 0x00000000000a7805 */ /* 0x000fe4000001ff00 */
[----:B------:R-:W-:Y:S01]  /*3250*/  CS2R R8, SRZ ;  /* 0x0000000000087805 */ /* 0x000fe2000001ff00 */
[----:B--2---:R-:W-:-:S03]  /*3260*/  ULEA UR6, UR5, UR4, 0x18 ;  /* 0x0000000405067291 */ /* 0x004fc6000f8ec0ff */
[----:B------:R-:W-:-:S09]  /*3270*/  UMOV UR5, URZ ;  /* 0x000000ff00057c82 */ /* 0x000fd20008000000 */
.L_x_65:
[----:B------:R-:W-:Y:S02]  /*3280*/  LEA R2, R8, UR6, 0x3 ;  /* 0x0000000608027c11 */ /* 0x000fe4000f8e18ff */
[----:B------:R-:W-:-:S03]  /*3290*/  SHF.L.U32 R5, R9, 0x1f, RZ ;  /* 0x0000001f09057819 */ /* 0x000fc600000006ff */
[----:B------:R-:W-:Y:S01]  /*32a0*/  VIADD R4, R2, 0x1b0 ;  /* 0x000001b002047836 */ /* 0x000fe20000000000 */
[----:B------:R-:W2:Y:S02]  /*32b0*/  SYNCS.PHASECHK.TRANS64.TRYWAIT P0, [R2+URZ+0x1a0], R5 ;  /* 0x0001a005020075a7 */ /* 0x000ea400080011ff */
[----:B--2---:R-:W-:Y:S05]  /*32c0*/  @!P0 BRA `(.L_x_62) ;  /* 0x0000005400608947 */ /* 0x004fea0003800000 */
.L_x_162:
[----:B------:R-:W-:Y:S01]  /*32d0*/  ULEA UR4, UR5, UR6, 0x3 ;  /* 0x0000000605047291 */ /* 0x000fe2000f8e18ff */
[----:B------:R-:W-:Y:S02]  /*32e0*/  PRMT R4, RZ, 0x654, R4 ;  /* 0x00000654ff047816 */ /* 0x000fe40000000004 */
[----:B--2---:R-:W-:Y:S01]  /*32f0*/  SHF.L.U32 R5, R12, 0x1f, RZ ;  /* 0x0000001f0c057819 */ /* 0x004fe200000006ff */
[----:B------:R-:W-:Y:S01]  /*3300*/  UIADD3 UR7, UPT, UPT, UR4, 0x140, URZ ;  /* 0x0000014004077890 */ /* 0x000fe2000fffe0ff */
[----:B------:R2:W-:Y:S05]  /*3310*/  SYNCS.ARRIVE.TRANS64.RED.A1T0 RZ, [R4+URZ], RZ ;  /* 0x000000ff04ff79a7 */ /* 0x0005ea00081004ff */
[----:B------:R-:W-:Y:S01]  /*3320*/  IMAD.U32 R7, RZ, RZ, UR7 ;  /* 0x00000007ff077e24 */ /* 0x000fe2000f8e00ff */
[----:B------:R-:W3:Y:S04]  /*3330*/  SYNCS.PHASECHK.TRANS64.TRYWAIT P0, [UR4+0x150], R5 ;  /* 0x00015005ff0075a7 */ /* 0x000ee80008001104 */
[----:B------:R-:W-:Y:S01]  /*3340*/  PRMT R6, R0, 0x654, R7 ;  /* 0x0000065400067816 */ /* 0x000fe20000000007 */
[----:B--2---:R-:W-:Y:S01]  /*3350*/  @!P2 IMAD.MOV.U32 R4, RZ, RZ, 0x10 ;  /* 0x00000010ff04a424 */ /* 0x004fe200078e00ff */
[----:B---3--:R-:W-:Y:S06]  /*3360*/  @!P0 BRA `(.L_x_63) ;  /* 0x00000054004c8947 */ /* 0x008fec0003800000 */
.L_x_164:
[----:B------:R-:W-:Y:S01]  /*3370*/  ULEA UR8, UR5, UR6, 0x4 ;  /* 0x0000000605087291 */ /* 0x000fe2000f8e20ff */
[----:B------:R-:W-:Y:S01]  /*3380*/  SEL R3, R6, R3, !P2 ;  /* 0x0000000306037207 */ /* 0x000fe20005000000 */
[----:B------:R-:W-:Y:S01]  /*3390*/  UIADD3 UR9, UPT, UPT, UR4, 0x140, URZ ;  /* 0x0000014004097890 */ /* 0x000fe2000fffe0ff */
[----:B--2---:R-:W-:Y:S01]  /*33a0*/  LEA R2, R11, UR6, 0x3 ;  /* 0x000000060b027c11 */ /* 0x004fe2000f8e18ff */
[----:B------:R-:W-:Y:S01]  /*33b0*/  UIADD3 UR8, UPT, UPT, UR8, 0x1d0, URZ ;  /* 0x000001d008087890 */ /* 0x000fe2000fffe0ff */
[----:B------:R-:W-:Y:S01]  /*33c0*/  SHF.L.U32 R5, R10, 0x1f, RZ ;  /* 0x0000001f0a057819 */ /* 0x000fe200000006ff */
[----:B------:R2:W-:Y:S01]  /*33d0*/  @!P2 SYNCS.ARRIVE.TRANS64.RED RZ, [R3+URZ], R4 ;  /* 0x0000000403ffa9a7 */ /* 0x0005e200080004ff */
[----:B------:R-:W-:Y:S01]  /*33e0*/  UIADD3 UR4, UPT, UPT, UR5, 0x1, URZ ;  /* 0x0000000105047890 */ /* 0x000fe2000fffe0ff */
[----:B------:R-:W-:-:S03]  /*33f0*/  VIADD R8, R8, 0x1 ;  /* 0x0000000108087836 */ /* 0x000fc60000000000 */
[----:B------:R-:W-:Y:S02]  /*3400*/  UISETP.NE.AND UP0, UPT, UR4, 0x2, UPT ;  /* 0x000000020400788c */ /* 0x000fe4000bf05270 */
[----:B------:R-:W-:Y:S06]  /*3410*/  UGETNEXTWORKID.BROADCAST [UR8], [UR9] ;  /* 0x00000000080073ca */ /* 0x000fec0008000100 */
[----:B------:R-:W-:Y:S01]  /*3420*/  USEL UR7, URZ, 0x1, UP0 ;  /* 0x00000001ff077887 */ /* 0x000fe20008000000 */
[----:B------:R-:W-:Y:S01]  /*3430*/  ISETP.NE.AND P0, PT, R8, 0x2, PT ;  /* 0x000000020800780c */ /* 0x000fe20003f05270 */
[----:B------:R-:W-:Y:S01]  /*3440*/  USEL UR5, UR4, URZ, UP0 ;  /* 0x000000ff04057287 */ /* 0x000fe20008000000 */
[----:B------:R-:W3:Y:S03]  /*3450*/  SYNCS.PHASECHK.TRANS64.TRYWAIT P1, [R2+URZ+0x140], R5 ;  /* 0x00014005020075a7 */ /* 0x000ee600080211ff */
[----:B------:R-:W-:Y:S01]  /*3460*/  LOP3.LUT R12, R12, UR7, RZ, 0x3c, !PT ;  /* 0x000000070c0c7c12 */ /* 0x000fe2000f8e3cff */
[----:B--23--:R-:W-:Y:S07]  /*3470*/  @!P1 BRA `(.L_x_64) ;  /* 0x0000005400209947 */ /* 0x00cfee0003800000 */
.L_x_165:
[C---:B------:R-:W-:Y:S01]  /*3480*/  LEA R4, R11.reuse, UR6, 0x4 ;  /* 0x000000060b047c11 */ /* 0x040fe2000f8e20ff */
[----:B--2---:R-:W-:Y:S01]  /*3490*/  VIADD R2, R2, 0x150 ;  /* 0x0000015002027836 */ /* 0x004fe20000000000 */
[----:B------:R-:W-:Y:S01]  /*34a0*/  SEL R8, R8, RZ, P0 ;  /* 0x000000ff08087207 */ /* 0x000fe20000000000 */
[----:B------:R-:W-:-:S03]  /*34b0*/  VIADD R11, R11, 0x1 ;  /* 0x000000010b0b7836 */ /* 0x000fc60000000000 */
[----:B------:R-:W2:Y:S01]  /*34c0*/  LDS.128 R4, [R4+0x1d0] ;  /* 0x0001d00004047984 */ /* 0x000ea20000000c00 */
[----:B------:R-:W-:Y:S02]  /*34d0*/  PRMT R2, RZ, 0x654, R2 ;  /* 0x00000654ff027816 */ /* 0x000fe40000000002 */
[C---:B------:R-:W-:Y:S01]  /*34e0*/  ISETP.NE.AND P1, PT, R11.reuse, 0x2, PT ;  /* 0x000000020b00780c */ /* 0x040fe20003f25270 */
[----:B------:R-:W-:Y:S01]  /*34f0*/  @!PT LDS RZ, [RZ] ;  /* 0x00000000fffff984 */ /* 0x000fe20000000800 */
[----:B------:R-:W-:Y:S01]  /*3500*/  @!PT LDS RZ, [RZ] ;  /* 0x00000000fffff984 */ /* 0x000fe20000000800 */
[----:B------:R-:W-:Y:S01]  /*3510*/  @!PT LDS RZ, [RZ] ;  /* 0x00000000fffff984 */ /* 0x000fe20000000800 */
[----:B------:R-:W-:Y:S01]  /*3520*/  @!PT LDS RZ, [RZ] ;  /* 0x00000000fffff984 */ /* 0x000fe20000000800 */
[----:B------:R3:W-:Y:S06]  /*3530*/  MEMBAR.ALL.CTA ;  /* 0x0000000000007992 */ /* 0x0007ec0000008000 */
[----:B---3--:R-:W3:Y:S01]  /*3540*/  FENCE.VIEW.ASYNC.S ;  /* 0x00000000000073c6 */ /* 0x008ee20000000000 */
[----:B------:R-:W-:Y:S01]  /*3550*/  SEL R11, R11, RZ, P1 ;  /* 0x000000ff0b0b7207 */ /* 0x000fe20000800000 */
[----:B---3--:R3:W-:Y:S01]  /*3560*/  SYNCS.ARRIVE.TRANS64.RED.A1T0 RZ, [R2+URZ], RZ ;  /* 0x000000ff02ff79a7 */ /* 0x0087e200081004ff */
[----:B--2---:R-:W-:-:S02]  /*3570*/  LOP3.LUT P3, RZ, R6, 0x1, RZ, 0xc0, !PT ;  /* 0x0000000106ff7812 */ /* 0x004fc4000786c0ff */
[----:B------:R-:W-:-:S04]  /*3580*/  SEL R5, RZ, 0x1, P1 ;  /* 0x00000001ff057807 */ /* 0x000fc80000800000 */
[----:B------:R-:W-:Y:S02]  /*3590*/  LOP3.LUT R10, R10, R5, RZ, 0x3c, !PT ;  /* 0x000000050a0a7212 */ /* 0x000fe400078e3cff */
[----:B---3--:R-:W-:-:S04]  /*35a0*/  SEL R2, RZ, 0x1, P0 ;  /* 0x00000001ff027807 */ /* 0x008fc80000000000 */
[----:B------:R-:W-:Y:S01]  /*35b0*/  LOP3.LUT R9, R9, R2, RZ, 0x3c, !PT ;  /* 0x0000000209097212 */ /* 0x000fe200078e3cff */
[----:B------:R-:W-:Y:S06]  /*35c0*/  @P3 BRA `(.L_x_65) ;  /* 0xfffffffc002c3947 */ /* 0x000fec000383ffff */
[----:B------:R-:W-:Y:S01]  /*35d0*/  ULEA UR4, UR5, UR6, 0x3 ;  /* 0x0000000605047291 */ /* 0x000fe2000f8e18ff */
[----:B------:R-:W-:-:S08]  /*35e0*/  SHF.L.U32 R3, R12, 0x1f, RZ ;  /* 0x0000001f0c037819 */ /* 0x000fd000000006ff */
[----:B------:R-:W2:Y:S02]  /*35f0*/  SYNCS.PHASECHK.TRANS64 P0, [UR4+0x150], R3 ;  /* 0x00015003ff0075a7 */ /* 0x000ea40008001004 */
[----:B--2---:R-:W-:Y:S05]  /*3600*/  @P0 BRA `(.L_x_66) ;  /* 0x0000000000080947 */ /* 0x004fea0003800000 */
[----:B------:R-:W2:Y:S02]  /*3610*/  SYNCS.PHASECHK.TRANS64.TRYWAIT P0, [UR4+0x150], R3 ;  /* 0x00015003ff0075a7 */ /* 0x000ea40008001104 */
[----:B--2---:R-:W-:Y:S05]  /*3620*/  @!P0 BRA `(.L_x_67) ;  /* 0x0000005000c88947 */ /* 0x004fea0003800000 */
.L_x_66:
[----:B------:R-:W-:-:S04]  /*3630*/  UIADD3 UR7, UPT, UPT, UR5, 0x1, URZ ;  /* 0x0000000105077890 */ /* 0x000fc8000fffe0ff */
[----:B------:R-:W-:-:S04]  /*3640*/  UISETP.NE.AND UP0, UPT, UR7, 0x2, UPT ;  /* 0x000000020700788c */ /* 0x000fc8000bf05270 */
[----:B------:R-:W-:Y:S02]  /*3650*/  USEL UR8, URZ, 0x1, UP0 ;  /* 0x00000001ff087887 */ /* 0x000fe40008000000 */
[----:B------:R-:W-:-:S04]  /*3660*/  USEL UR7, UR7, URZ, UP0 ;  /* 0x000000ff07077287 */ /* 0x000fc80008000000 */
[----:B------:R-:W-:Y:S01]  /*3670*/  ULEA UR7, UR7, UR6, 0x3 ;  /* 0x0000000607077291 */ /* 0x000fe2000f8e18ff */
[----:B--2---:R-:W-:-:S04]  /*3680*/  LOP3.LUT R3, R12, UR8, RZ, 0x3c, !PT ;  /* 0x000000080c037c12 */ /* 0x004fc8000f8e3cff */
[----:B------:R-:W-:-:S04]  /*3690*/  SHF.L.U32 R0, R3, 0x1f, RZ ;  /* 0x0000001f03007819 */ /* 0x000fc800000006ff */
[----:B------:R-:W2:Y:S02]  /*36a0*/  SYNCS.PHASECHK.TRANS64 P0, [UR7+0x150], R0 ;  /* 0x00015000ff0075a7 */ /* 0x000ea40008001007 */
[----:B-12---:R-:W-:Y:S05]  /*36b0*/  @P0 EXIT ;  /* 0x000000000000094d */ /* 0x006fea0003800000 */
[----:B------:R-:W-:Y:S02]  /*36c0*/  SHF.L.U32 R3, R3, 0x1f, RZ ;  /* 0x0000001f03037819 */ /* 0x000fe400000006ff */
[----:B------:R-:W-:-:S07]  /*36d0*/  MOV R0, UR7 ;  /* 0x0000000700007c02 */ /* 0x000fce0008000f00 */
.L_x_68:
[----:B-1----:R1:W2:Y:S02]  /*36e0*/  SYNCS.PHASECHK.TRANS64.TRYWAIT P0, [R0+URZ+0x150], R3 ;  /* 0x00015003000075a7 */ /* 0x0022a400080011ff */
[----:B--2---:R-:W-:Y:S05]  /*36f0*/  @!P0 NANOSLEEP.SYNCS 0x989680 ;  /* 0x009896800000895d */ /* 0x004fea0003900000 */
[----:B------:R-:W2:Y:S02]  /*3700*/  @!P0 SYNCS.PHASECHK.TRANS64 P0, [R0+URZ+0x150], R3 ;  /* 0x00015003000085a7 */ /* 0x000ea400080010ff */
[----:B--2---:R-:W-:Y:S05]  /*3710*/  @P0 EXIT ;  /* 0x000000000000094d */ /* 0x004fea0003800000 */
[----:B------:R-:W-:Y:S05]  /*3720*/  BRA `(.L_x_68) ;  /* 0xfffffffc00ec7947 */ /* 0x000fea000383ffff */
.L_x_61:
[----:B------:R-:W-:Y:S05]  /*3730*/  BRA.U UP5, `(.L_x_69) ;  /* 0x0000000d05a07547 */ /* 0x000fea000b800000 */
[----:B------:R-:W2:Y:S01]  /*3740*/  S2UR UR7, SR_CgaCtaId ;  /* 0x00000000000779c3 */ /* 0x000ea20000008800 */
[----:B------:R-:W-:Y:S01]  /*3750*/  UMOV UR4, 0x40 ;  /* 0x0000004000047882 */ /* 0x000fe20000000000 */
[----:B------:R-:W-:Y:S01]  /*3760*/  NOP ;  /* 0x0000000000007918 */ /* 0x000fe20000000000 */
[----:B------:R-:W-:Y:S01]  /*3770*/  UMOV UR6, 0x400 ;  /* 0x0000040000067882 */ /* 0x000fe20000000000 */
[----:B--2---:R-:W-:Y:S02]  /*3780*/  ULEA UR5, UR7, UR4, 0x18 ;  /* 0x0000000407057291 */ /* 0x004fe4000f8ec0ff */
[----:B------:R-:W-:-:S07]  /*3790*/  ULEA UR6, UR7, UR6, 0x18 ;  /* 0x0000000607067291 */ /* 0x000fce000f8ec0ff */
[----:B------:R-:W2:Y:S02]  /*37a0*/  LDS.U8 R0, [UR5+0x1c] ;  /* 0x00001c05ff007984 */ /* 0x000ea40008000000 */
[----:B--2---:R-:W-:-:S13]  /*37b0*/  ISETP.NE.AND P0, PT, R0, RZ, PT ;  /* 0x000000ff0000720c */ /* 0x004fda0003f05270 */
[----:B------:R-:W-:Y:S05]  /*37c0*/  @P0 BRA `(.L_x_70) ;  /* 0x0000000000580947 */ /* 0x000fea0003800000 */
[----:B------:R-:W-:-:S13]  /*37d0*/  ELECT P0, URZ, PT ;  /* 0x0000000000ff782f */ /* 0x000fda0003800000 */
[----:B------:R-:W-:Y:S05]  /*37e0*/  @!P0 BRA `(.L_x_71) ;  /* 0x0000000000608947 */ /* 0x000fea0003800000 */
[----:B------:R-:W-:Y:S01]  /*37f0*/  UMOV UR4, 0x10 ;  /* 0x0000001000047882 */ /* 0x000fe20000000000 */
[----:B------:R-:W-:Y:S01]  /*3800*/  HFMA2 R0, -RZ, RZ, 0, 5.9604644775390625e-08 ;  /* 0x00000001ff007431 */ /* 0x000fe200000001ff */
[----:B------:R-:W-:-:S03]  /*3810*/  MOV R3, 0xffff ;  /* 0x0000ffff00037802 */ /* 0x000fc60000000f00 */
[----:B------:R-:W-:Y:S04]  /*3820*/  DEPBAR.LE SB2, 0x36 ;  /* 0x0000ad800000791a */ /* 0x000fe80000000000 */
[----:B------:R-:W2:Y:S02]  /*3830*/  UTCATOMSWS.FIND_AND_SET.ALIGN UP0, UR4, UR4 ;  /* 0x00000004000475e3 */ /* 0x000ea40008000800 */
[----:B--2---:R-:W-:Y:S01]  /*3840*/  MOV R4, UR4 ;  /* 0x0000000400047c02 */ /* 0x004fe20008000f00 */
[----:B------:R-:W-:Y:S06]  /*3850*/  BRA.U UP0, `(.L_x_72) ;  /* 0x0000000100187547 */ /* 0x000fec000b800000 */
.L_x_73:
[----:B------:R-:W-:Y:S05]  /*3860*/  NANOSLEEP 0x64 ;  /* 0x000000640000795d */ /* 0x000fea0003800000 */
[----:B------:R-:W-:-:S05]  /*3870*/  UMOV UR4, 0x10 ;  /* 0x0000001000047882 */ /* 0x000fca0000000000 */
[----:B------:R-:W-:Y:S04]  /*3880*/  DEPBAR.LE SB2, 0x36 ;  /* 0x0000ad800000791a */ /* 0x000fe80000000000 */
[----:B------:R-:W2:Y:S02]  /*3890*/  UTCATOMSWS.FIND_AND_SET.ALIGN UP0, UR4, UR4 ;  /* 0x00000004000475e3 */ /* 0x000ea40008000800 */
[----:B--2---:R-:W-:Y:S01]  /*38a0*/  MOV R4, UR4 ;  /* 0x0000000400047c02 */ /* 0x004fe20008000f00 */
[----:B------:R-:W-:Y:S05]  /*38b0*/  BRA.U !UP0, `(.L_x_73) ;  /* 0xfffffffd08e87547 */ /* 0x000fea000b83ffff */
.L_x_72:
[-C--:B------:R-:W-:Y:S02]  /*38c0*/  SHF.L.U32 R3, R3, R4.reuse, RZ ;  /* 0x0000000403037219 */ /* 0x080fe400000006ff */
[----:B------:R-:W-:Y:S01]  /*38d0*/  SHF.L.U32 R0, R0, R4, RZ ;  /* 0x0000000400007219 */ /* 0x000fe200000006ff */
[----:B------:R-:W-:Y:S02]  /*38e0*/  IMAD.SHL.U32 R4, R4, 0x20, RZ ;  /* 0x0000002004047824 */ /* 0x000fe400078e00ff */
[----:B------:R2:W-:Y:S04]  /*38f0*/  ATOMS.OR RZ, [UR5+0x14], R3 ;  /* 0x00001403ffff798c */ /* 0x0005e8000b000005 */
[----:B------:R2:W-:Y:S04]  /*3900*/  ATOMS.OR RZ, [UR5+0x18], R0 ;  /* 0x00001800ffff798c */ /* 0x0005e8000b000005 */
[----:B------:R2:W-:Y:S01]  /*3910*/  STS [UR6+0x1f0], R4 ;  /* 0x0001f004ff007988 */ /* 0x0005e20008000806 */
[----:B------:R-:W-:Y:S05]  /*3920*/  BRA `(.L_x_71) ;  /* 0x0000000000107947 */ /* 0x000fea0003800000 */
.L_x_70:
[----:B------:R-:W-:Y:S02]  /*3930*/  MOV R0, 0xffffffff ;  /* 0xffffffff00007802 */ /* 0x000fe40000000f00 */
[----:B------:R-:W-:-:S03]  /*3940*/  MOV R4, 0x3970 ;  /* 0x0000397000047802 */ /* 0x000fc60000000f00 */
[----:B------:R2:W-:Y:S04]  /*3950*/  STS [UR6+0x1f0], R0 ;  /* 0x0001f000ff007988 */ /* 0x0005e80008000806 */
[----:B-12--5:R-:W-:Y:S05]  /*3960*/  CALL.REL.NOINC `($__internal_1_$__cuda_sm10x_tcgen05_guardrail_trap_phase_invalid_during_alloc) ;  /* 0x0000005400847944 */ /* 0x026fea0003c00000 */
.L_x_71:
[----:B------:R-:W-:Y:S05]  /*3970*/  WARPSYNC.ALL ;  /* 0x0000000000007948 */ /* 0x000fea0003800000 */
[----:B------:R-:W3:Y:S01]  /*3980*/  S2UR UR4, SR_CgaCtaId ;  /* 0x00000000000479c3 */ /* 0x000ee20000008800 */
[----:B------:R-:W-:Y:S01]  /*3990*/  UMOV UR17, 0x400 ;  /* 0x0000040000117882 */ /* 0x000fe20000000000 */
[----:B------:R-:W-:-:S06]  /*39a0*/  NOP ;  /* 0x0000000000007918 */ /* 0x000fcc0000000000 */
[----:B------:R-:W-:Y:S06]  /*39b0*/  BAR.ARV 0x6, 0xa0 ;  /* 0x0182800000007b1d */ /* 0x000fec0000002000 */
[----:B------:R-:W4:Y:S01]  /*39c0*/  LDCU UR5, c[0x0][0x38c] ;  /* 0x00007180ff0577ac */ /* 0x000f220008000800 */
[----:B------:R-:W-:Y:S01]  /*39d0*/  LOP3.LUT R2, R2, 0xffff, RZ, 0xc0, !PT ;  /* 0x0000ffff02027812 */ /* 0x000fe200078ec0ff */
[----:B------:R-:W-:Y:S01]  /*39e0*/  IMAD.MOV.U32 R11, RZ, RZ, 0x1 ;  /* 0x00000001ff0b7424 */ /* 0x000fe200078e00ff */
[----:B------:R-:W-:Y:S01]  /*39f0*/  CS2R R8, SRZ ;  /* 0x0000000000087805 */ /* 0x000fe2000001ff00 */
[----:B------:R-:W1:Y:S01]  /*3a00*/  LDCU UR8, c[0x0][0x38c] ;  /* 0x00007180ff0877ac */ /* 0x000e620008000800 */
[----:B------:R-:W-:Y:S01]  /*3a10*/  R2UR UR19, R2 ;  /* 0x00000000021372ca */ /* 0x000fe200000e0000 */
[----:B------:R-:W-:Y:S01]  /*3a20*/  IMAD.MOV.U32 R10, RZ, RZ, RZ ;  /* 0x000000ffff0a7224 */ /* 0x000fe200078e00ff */
[----:B------:R-:W-:Y:S01]  /*3a30*/  UMOV UR22, URZ ;  /* 0x000000ff00167c82 */ /* 0x000fe20008000000 */
[----:B------:R-:W-:Y:S01]  /*3a40*/  UMOV UR14, URZ ;  /* 0x000000ff000e7c82 */ /* 0x000fe20008000000 */
[----:B---3--:R-:W-:Y:S01]  /*3a50*/  ULEA UR17, UR4, UR17, 0x18 ;  /* 0x0000001104117291 */ /* 0x008fe2000f8ec0ff */
[----:B------:R-:W-:Y:S01]  /*3a60*/  UMOV UR26, 0x0 ;  /* 0x00000000001a7882 */ /* 0x000fe20000000000 */
[----:B------:R-:W-:-:S02]  /*3a70*/  UMOV UR27, 0x4200010 ;  /* 0x04200010001b7882 */ /* 0x000fc40000000000 */
[----:B------:R-:W-:Y:S02]  /*3a80*/  UIADD3 UR6, UPT, UPT, UR17, 0x4400, URZ ;  /* 0x0000440011067890 */ /* 0x000fe4000fffe0ff */
[----:B------:R-:W-:Y:S02]  /*3a90*/  UIADD3 UR7, UPT, UPT, UR17, 0x15400, URZ ;  /* 0x0001540011077890 */ /* 0x000fe4000fffe0ff */
[----:B----4-:R-:W-:Y:S01]  /*3aa0*/  UIADD3 UR5, UPT, UPT, UR5, 0x3f, URZ ;  /* 0x0000003f05057890 */ /* 0x010fe2000fffe0ff */
[----:B--2---:R-:W2:Y:S01]  /*3ab0*/  LDS R0, [UR17+0x1f0] ;  /* 0x0001f011ff007984 */ /* 0x004ea20008000800 */
[----:B------:R-:W-:Y:S02]  /*3ac0*/  USHF.R.U32.HI UR6, URZ, 0x4, UR6 ;  /* 0x00000004ff067899 */ /* 0x000fe40008011606 */
[----:B------:R-:W-:Y:S02]  /*3ad0*/  USHF.R.S32.HI UR4, URZ, 0x1f, UR5 ;  /* 0x0000001fff047899 */ /* 0x000fe40008011405 */
[----:B------:R-:W-:-:S02]  /*3ae0*/  ULOP3.LUT UR6, UR6, 0x3fff, URZ, 0xc0, !UPT ;  /* 0x00003fff06067892 */ /* 0x000fc4000f8ec0ff */
[----:B------:R-:W-:Y:S02]  /*3af0*/  ULEA.HI UR4, UR4, UR5, URZ, 0x6 ;  /* 0x0000000504047291 */ /* 0x000fe4000f8f30ff */
[----:B------:R-:W-:Y:S02]  /*3b00*/  USHF.R.U32.HI UR5, URZ, 0x4, UR7 ;  /* 0x00000004ff057899 */ /* 0x000fe40008011607 */
[----:B------:R-:W-:Y:S02]  /*3b10*/  USHF.R.S32.HI UR28, URZ, 0x6, UR4 ;  /* 0x00000006ff1c7899 */ /* 0x000fe40008011404 */
[----:B------:R-:W-:Y:S02]  /*3b20*/  ULOP3.LUT UR5, UR5, 0x3fff, URZ, 0xc0, !UPT ;  /* 0x00003fff05057892 */ /* 0x000fe4000f8ec0ff */
[----:B------:R-:W-:Y:S02]  /*3b30*/  UISETP.LT.AND UP0, UPT, UR28, 0x1, UPT ;  /* 0x000000011c00788c */ /* 0x000fe4000bf01270 */
[----:B------:R-:W-:-:S02]  /*3b40*/  ULOP3.LUT UR20, UR6, 0x10000, URZ, 0xfc, !UPT ;  /* 0x0001000006147892 */ /* 0x000fc4000f8efcff */
[----:B------:R-:W-:Y:S02]  /*3b50*/  USEL UR29, UR28, 0x1, !UP0 ;  /* 0x000000011c1d7887 */ /* 0x000fe4000c000000 */
[----:B------:R-:W-:Y:S02]  /*3b60*/  ULOP3.LUT UR21, UR5, 0x10000, URZ, 0xfc, !UPT ;  /* 0x0001000005157892 */ /* 0x000fe4000f8efcff */
[----:B------:R-:W-:Y:S02]  /*3b70*/  UIADD3 UR29, UPT, UPT, -UR29, URZ, URZ ;  /* 0x000000ff1d1d7290 */ /* 0x000fe4000fffe1ff */
[----:B-1----:R-:W-:Y:S01]  /*3b80*/  UISETP.GE.AND UP4, UPT, UR8, 0x1, UPT ;  /* 0x000000010800788c */ /* 0x002fe2000bf86270 */
[----:B------:R-:W-:Y:S01]  /*3b90*/  UMOV UR24, 0x0 ;  /* 0x0000000000187882 */ /* 0x000fe20000000000 */
[----:B------:R-:W-:Y:S01]  /*3ba0*/  UMOV UR25, 0x4200010 ;  /* 0x0420001000197882 */ /* 0x000fe20000000000 */
[----:B--2---:R-:W-:-:S15]  /*3bb0*/  R2UR UR30, R0 ;  /* 0x00000000001e72ca */ /* 0x004fde00000e0000 */
.L_x_80:
[----:B------:R-:W-:Y:S02]  /*3bc0*/  LEA R0, R10, UR17, 0x3 ;  /* 0x000000110a007c11 */ /* 0x000fe4000f8e18ff */
[----:B------:R-:W-:Y:S02]  /*3bd0*/  SHF.L.U32 R5, R9, 0x1f, RZ ;  /* 0x0000001f09057819 */ /* 0x000fe400000006ff */
[----:B------:R-:W-:Y:S01]  /*3be0*/  PLOP3.LUT P0, PT, PT, PT, UP4, 0x80, 0x8 ;  /* 0x000000000008781c */ /* 0x000fe20003f0f048 */
[----:B------:R-:W-:Y:S01]  /*3bf0*/  VIADD R3, R0, 0x150 ;  /* 0x0000015000037836 */ /* 0x000fe20000000000 */
[----:B-1----:R-:W1:Y:S02]  /*3c00*/  SYNCS.PHASECHK.TRANS64.TRYWAIT P1, [R0+URZ+0x140], R5 ;  /* 0x00014005000075a7 */ /* 0x002e6400080211ff */
[----:B-1-3--:R-:W-:Y:S09]  /*3c10*/  @!P1 BRA `(.L_x_74) ;  /* 0x0000004c00649947 */ /* 0x00aff20003800000 */
.L_x_167:
[----:B------:R-:W-:Y:S01]  /*3c20*/  LEA R4, R10, UR17, 0x4 ;  /* 0x000000110a047c11 */ /* 0x000fe2000f8e20ff */
[----:B------:R-:W-:Y:S01]  /*3c30*/  @UP4 ULEA UR4, UR14, UR17, 0x3 ;  /* 0x000000110e044291 */ /* 0x000fe2000f8e18ff */
[----:B------:R-:W-:Y:S01]  /*3c40*/  PLOP3.LUT P2, PT, PT, PT, PT, 0x80, 0x8 ;  /* 0x000000000008781c */ /* 0x000fe20003f4f070 */
[----:B------:R-:W-:Y:S01]  /*3c50*/  ULEA UR23, UR22, UR17, 0x3 ;  /* 0x0000001116177291 */ /* 0x000fe2000f8e18ff */
[----:B------:R-:W-:Y:S02]  /*3c60*/  PRMT R3, RZ, 0x654, R3 ;  /* 0x00000654ff037816 */ /* 0x000fe40000000003 */
[----:B-1----:R-:W1:Y:S01]  /*3c70*/  LDS.128 R4, [R4+0x1d0] ;  /* 0x0001d00004047984 */ /* 0x002e620000000c00 */
[----:B------:R-:W-:Y:S02]  /*3c80*/  @P0 SHF.L.U32 R2, R8, 0x1f, RZ ;  /* 0x0000001f08020819 */ /* 0x000fe400000006ff */
[----:B------:R-:W-:Y:S01]  /*3c90*/  SHF.L.U32 R0, R11, 0x1f, RZ ;  /* 0x0000001f0b007819 */ /* 0x000fe200000006ff */
[----:B------:R-:W-:Y:S01]  /*3ca0*/  @!PT LDS RZ, [RZ] ;  /* 0x00000000fffff984 */ /* 0x000fe20000000800 */
[----:B------:R-:W-:Y:S01]  /*3cb0*/  @!PT LDS RZ, [RZ] ;  /* 0x00000000fffff984 */ /* 0x000fe20000000800 */
[----:B------:R-:W-:Y:S01]  /*3cc0*/  @!PT LDS RZ, [RZ] ;  /* 0x00000000fffff984 */ /* 0x000fe20000000800 */
[----:B------:R-:W-:Y:S01]  /*3cd0*/  @!PT LDS RZ, [RZ] ;  /* 0x00000000fffff984 */ /* 0x000fe20000000800 */
[----:B------:R2:W-:Y:S06]  /*3ce0*/  MEMBAR.ALL.CTA ;  /* 0x0000000000007992 */ /* 0x0005ec0000008000 */
[----:B--2---:R-:W2:Y:S02]  /*3cf0*/  FENCE.VIEW.ASYNC.S ;  /* 0x00000000000073c6 */ /* 0x004ea40000000000 */
[----:B--2---:R2:W-:Y:S01]  /*3d00*/  SYNCS.ARRIVE.TRANS64.RED.A1T0 RZ, [R3+URZ], RZ ;  /* 0x000000ff03ff79a7 */ /* 0x0045e200081004ff */
[----:B------:R2:W3:Y:S01]  /*3d10*/  @P0 SYNCS.PHASECHK.TRANS64.TRYWAIT P2, [UR4], R2 ;  /* 0x00000002ff0005a7 */ /* 0x0004e20008041104 */
[----:B------:R-:W-:Y:S01]  /*3d20*/  ULEA.HI UR4, UR22, UR22, URZ, 0x1 ;  /* 0x0000001616047291 */ /* 0x000fe2000f8f08ff */
[----:B-1----:R-:W-:-:S03]  /*3d30*/  LOP3.LUT P1, RZ, R6, 0x1, RZ, 0xc0, !PT ;  /* 0x0000000106ff7812 */ /* 0x002fc6000782c0ff */
[----:B------:R-:W-:Y:S02]  /*3d40*/  USHF.L.U32 UR18, UR4, 0x6, URZ ;  /* 0x0000000604127899 */ /* 0x000fe400080006ff */
[----:B------:R-:W-:Y:S02]  /*3d50*/  ULOP3.LUT UR4, UR4, 0xffe, URZ, 0xc0, !UPT ;  /* 0x00000ffe04047892 */ /* 0x000fe4000f8ec0ff */
[----:B------:R-:W-:Y:S02]  /*3d60*/  ULOP3.LUT UR18, UR18, 0xffffff80, URZ, 0xc0, !UPT ;  /* 0xffffff8012127892 */ /* 0x000fe4000f8ec0ff */
[----:B------:R-:W-:Y:S02]  /*3d70*/  UIADD3 UR4, UPT, UPT, -UR4, UR22, URZ ;  /* 0x0000001604047290 */ /* 0x000fe4000fffe1ff */
[----:B------:R-:W-:Y:S01]  /*3d80*/  UIADD3 UR18, UPT, UPT, UR30, UR18, URZ ;  /* 0x000000121e127290 */ /* 0x000fe2000fffe0ff */
[----:B------:R-:W1:Y:S03]  /*3d90*/  SYNCS.PHASECHK.TRANS64.TRYWAIT P0, [UR23+0x180], R0 ;  /* 0x00018000ff0075a7 */ /* 0x000e660008001117 */
[----:B------:R-:W-:Y:S01]  /*3da0*/  ULEA UR18, UR4, UR18, 0x14 ;  /* 0x0000001204127291 */ /* 0x000fe2000f8ea0ff */
[----:B-123--:R-:W-:Y:S11]  /*3db0*/  @!P0 BRA `(.L_x_75) ;  /* 0x0000004c00108947 */ /* 0x00eff60003800000 */
.L_x_169:
[----:B------:R-:W-:Y:S01]  /*3dc0*/  IADD3 R10, PT, PT, R10, 0x1, RZ ;  /* 0x000000010a0a7810 */ /* 0x000fe20007ffe0ff */
[----:B------:R-:W-:Y:S06]  /*3dd0*/  BRA.U !UP4, `(.L_x_76) ;  /* 0x000000010c987547 */ /* 0x000fec000b800000 */
[----:B------:R-:W-:Y:S01]  /*3de0*/  UPLOP3.LUT UP2, UPT, UPT, UPT, UPT, 0x40, 0x4 ;  /* 0x000000000004789c */ /* 0x000fe20003f4e870 */
[----:B------:R-:W-:Y:S01]  /*3df0*/  UMOV UR16, UR29 ;  /* 0x0000001d00107c82 */ /* 0x000fe20008000000 */
[----:B------:R-:W-:Y:S01]  /*3e00*/  UMOV UR15, UR28 ;  /* 0x0000001c000f7c82 */ /* 0x000fe20008000000 */
[----:B------:R-:W-:-:S08]  /*3e10*/  UMOV UR6, UR14 ;  /* 0x0000000e00067c82 */ /* 0x000fd00008000000 */
.L_x_79:
[----:B------:R-:W-:Y:S02]  /*3e20*/  UIADD3 UR16, UPT, UPT, UR16, 0x1, URZ ;  /* 0x0000000110107890 */ /* 0x000fe4000fffe0ff */
[----:B--2---:R-:W-:Y:S02]  /*3e30*/  ULEA UR5, UR6, UR17, 0x3 ;  /* 0x0000001106057291 */ /* 0x004fe4000f8e18ff */
[----:B------:R-:W-:Y:S01]  /*3e40*/  UISETP.NE.AND UP3, UPT, UR16, URZ, UPT ;  /* 0x000000ff1000728c */ /* 0x000fe2000bf65270 */
[----:B---3--:R-:W-:Y:S10]  /*3e50*/  @P2 BRA `(.L_x_77) ;  /* 0x00000000000c2947 */ /* 0x008ff40003800000 */
[----:B-1----:R-:W-:Y:S04]  /*3e60*/  SHF.L.U32 R3, R8, 0x1f, RZ ;  /* 0x0000001f08037819 */ /* 0x002fe800000006ff */
[----:B------:R-:W1:Y:S02]  /*3e70*/  SYNCS.PHASECHK.TRANS64.TRYWAIT P0, [UR5], R3 ;  /* 0x00000003ff0075a7 */ /* 0x000e640008001105 */
[----:B-1----:R-:W-:Y:S05]  /*3e80*/  @!P0 BRA `(.L_x_78) ;  /* 0x0000004800f48947 */ /* 0x002fea0003800000 */
.L_x_77:
[----:B------:R-:W-:Y:S01]  /*3e90*/  UISETP.NE.AND UP0, UPT, UR15, 0x1, UPT ;  /* 0x000000010f00788c */ /* 0x000fe2000bf05270 */
[----:B------:R-:W-:Y:S01]  /*3ea0*/  PLOP3.LUT P2, PT, PT, PT, PT, 0x80, 0x8 ;  /* 0x000000000008781c */ /* 0x000fe20003f4f070 */
[----:B------:R-:W-:Y:S02]  /*3eb0*/  UIADD3 UR4, UPT, UPT, UR6, 0x1, URZ ;  /* 0x0000000106047890 */ /* 0x000fe4000fffe0ff */
[----:B------:R-:W-:Y:S02]  /*3ec0*/  ULEA UR12, UR6, UR21, 0x9 ;  /* 0x00000015060c7291 */ /* 0x000fe4000f8e48ff */
[----:B------:R-:W-:Y:S01]  /*3ed0*/  UISETP.NE.AND UP1, UPT, UR4, 0x11, UPT ;  /* 0x000000110400788c */ /* 0x000fe2000bf25270 */
[----:B------:R-:W-:Y:S01]  /*3ee0*/  PLOP3.LUT P0, PT, PT, PT, UP0, 0x80, 0x8 ;  /* 0x000000000008781c */ /* 0x000fe20003f0f008 */
[----:B------:R-:W-:Y:S02]  /*3ef0*/  UIADD3 UR10, UPT, UPT, UR12, 0x2, URZ ;  /* 0x000000020c0a7890 */ /* 0x000fe4000fffe0ff */
[----:B------:R-:W-:Y:S02]  /*3f00*/  USEL UR7, URZ, 0x1, UP1 ;  /* 0x00000001ff077887 */ /* 0x000fe40008800000 */
[----:B------:R-:W-:Y:S02]  /*3f10*/  USEL UR14, UR4, URZ, UP1 ;  /* 0x000000ff040e7287 */ /* 0x000fe40008800000 */
[----:B------:R-:W-:Y:S02]  /*3f20*/  UIADD3 UR15, UPT, UPT, UR15, -0x1, URZ ;  /* 0xffffffff0f0f7890 */ /* 0x000fe4000fffe0ff */
[----:B------:R-:W-:Y:S01]  /*3f30*/  @UP0 ULEA UR4, UR14, UR17, 0x3 ;  /* 0x000000110e040291 */ /* 0x000fe2000f8e18ff */
[----:B------:R-:W-:Y:S01]  /*3f40*/  LOP3.LUT R8, R8, UR7, RZ, 0x3c, !PT ;  /* 0x0000000708087c12 */ /* 0x000fe2000f8e3cff */
[----:B------:R-:W-:Y:S01]  /*3f50*/  UIADD3 UR7, UPT, UPT, UR5, 0x88, URZ ;  /* 0x0000008805077890 */ /* 0x000fe2000fffe0ff */
[----:B------:R-:W-:Y:S02]  /*3f60*/  UMOV UR13, 0x80004020 ;  /* 0x80004020000d7882 */ /* 0x000fe40000000000 */
[----:B-1----:R-:W-:Y:S01]  /*3f70*/  @P0 SHF.L.U32 R0, R8, 0x1f, RZ ;  /* 0x0000001f08000819 */ /* 0x002fe200000006ff */
[----:B------:R-:W-:Y:S01]  /*3f80*/  UMOV UR5, 0x80004020 ;  /* 0x8000402000057882 */ /* 0x000fe20000000000 */
[----:B------:R-:W-:Y:S01]  /*3f90*/  UMOV UR11, 0x80004020 ;  /* 0x80004020000b7882 */ /* 0x000fe20000000000 */
[----:B------:R-:W-:Y:S01]  /*3fa0*/  UMOV UR9, 0x80004020 ;  /* 0x8000402000097882 */ /* 0x000fe20000000000 */
[----:B------:R2:W3:Y:S01]  /*3fb0*/  @P0 SYNCS.PHASECHK.TRANS64.TRYWAIT P2, [UR4], R0 ;  /* 0x00000000ff0005a7 */ /* 0x0004e20008041104 */
[----:B------:R-:W-:Y:S03]  /*3fc0*/  ULEA UR4, UR6, UR20, 0x8 ;  /* 0x0000001406047291 */ /* 0x000fe6000f8e40ff */
[----:B------:R-:W-:Y:S01]  /*3fd0*/  UMOV UR6, UR14 ;  /* 0x0000000e00067c82 */ /* 0x000fe20008000000 */
[----:B------:R-:W-:Y:S05]  /*3fe0*/  UIADD3 UR8, UPT, UPT, UR4, 0x2, URZ ;  /* 0x0000000204087890 */ /* 0x000fea000fffe0ff */
[----:B------:R2:W-:Y:S01]  /*3ff0*/  UTCQMMA gdesc[UR4], gdesc[UR12], tmem[UR18], tmem[UR26], idesc[UR27], UP2 ;  /* 0x00ff1a0c040075ea */ /* 0x0005e20009000312 */
[----:B------:R-:W-:Y:S03]  /*4000*/  UPLOP3.LUT UP2, UPT, UPT, UPT, UPT, 0x80, 0x8 ;  /* 0x000000000008789c */ /* 0x000fe60003f4f070 */
[----:B------:R2:W-:Y:S01]  /*4010*/  UTCQMMA gdesc[UR8], gdesc[UR10], tmem[UR18], tmem[UR24], idesc[UR25], UPT ;  /* 0x00ff180a080075ea */ /* 0x0005e2000b800312 */
[----:B------:R2:W-:Y:S01]  /*4020*/  UTCBAR.MULTICAST [UR7], URZ, UR19 ;  /* 0x000000ff070073e9 */ /* 0x0005e20008000813 */
[----:B------:R-:W-:Y:S06]  /*4030*/  BRA.U UP3, `(.L_x_79) ;  /* 0xfffffffd03787547 */ /* 0x000fec000b83ffff */
.L_x_76:
[----:B--2---:R-:W-:Y:S01]  /*4040*/  UIADD3 UR4, UPT, UPT, UR22, 0x1, URZ ;  /* 0x0000000116047890 */ /* 0x004fe2000fffe0ff */
[C---:B------:R-:W-:Y:S01]  /*4050*/  ISETP.NE.AND P0, PT, R10.reuse, 0x2, PT ;  /* 0x000000020a00780c */ /* 0x040fe20003f05270 */
[----:B------:R-:W-:Y:S02]  /*4060*/  UIADD3 UR5, UPT, UPT, UR23, 0x160, URZ ;  /* 0x0000016017057890 */ /* 0x000fe4000fffe0ff */
[----:B------:R-:W-:Y:S01]  /*4070*/  UISETP.NE.AND UP0, UPT, UR4, 0x4, UPT ;  /* 0x000000040400788c */ /* 0x000fe2000bf05270 */
[----:B-1----:R-:W-:Y:S02]  /*4080*/  SEL R0, RZ, 0x1, P0 ;  /* 0x00000001ff007807 */ /* 0x002fe40000000000 */
[----:B------:R-:W-:Y:S01]  /*4090*/  SEL R10, R10, RZ, P0 ;  /* 0x000000ff0a0a7207 */ /* 0x000fe20000000000 */
[----:B------:R-:W-:Y:S01]  /*40a0*/  USEL UR6, URZ, 0x1, UP0 ;  /* 0x00000001ff067887 */ /* 0x000fe20008000000 */
[----:B------:R-:W-:Y:S01]  /*40b0*/  LOP3.LUT R9, R9, R0, RZ, 0x3c, !PT ;  /* 0x0000000009097212 */ /* 0x000fe200078e3cff */
[----:B------:R-:W-:Y:S01]  /*40c0*/  USEL UR22, UR4, URZ, UP0 ;  /* 0x000000ff04167287 */ /* 0x000fe20008000000 */
[----:B------:R1:W-:Y:S03]  /*40d0*/  UTCBAR [UR5], URZ ;  /* 0x000000ff050073e9 */ /* 0x0003e600080000ff */
[----:B------:R-:W-:Y:S01]  /*40e0*/  LOP3.LUT R11, R11, UR6, RZ, 0x3c, !PT ;  /* 0x000000060b0b7c12 */ /* 0x000fe2000f8e3cff */
[----:B------:R-:W-:Y:S07]  /*40f0*/  @P1 BRA `(.L_x_80) ;  /* 0xfffffff800b01947 */ /* 0x000fee000383ffff */
[----:B------:R-:W2:Y:S01]  /*4100*/  S2UR UR8, SR_CgaCtaId ;  /* 0x00000000000879c3 */ /* 0x000ea20000008800 */
[----:B------:R-:W-:Y:S01]  /*4110*/  ELECT P0, URZ, PT ;  /* 0x0000000000ff782f */ /* 0x000fe20003800000 */
[----:B------:R-:W-:Y:S01]  /*4120*/  IMAD.MOV.U32 R0, RZ, RZ, 0x1 ;  /* 0x00000001ff007424 */ /* 0x000fe200078e00ff */
[----:B------:R-:W-:Y:S01]  /*4130*/  UIADD3 UR17, UPT, UPT, UR17, 0x180, URZ ;  /* 0x0000018011117890 */ /* 0x000fe2000fffe0ff */
[----:B------:R-:W-:Y:S01]  /*4140*/  SHF.L.U32 R3, R11, 0x1f, RZ ;  /* 0x0000001f0b037819 */ /* 0x000fe200000006ff */
[----:B------:R-:W-:-:S03]  /*4150*/  UMOV UR4, 0x40 ;  /* 0x0000004000047882 */ /* 0x000fc60000000000 */
[----:B------:R-:W-:Y:S01]  /*4160*/  UVIRTCOUNT.DEALLOC.SMPOOL 0x80 ;  /* 0x000000800000784c */ /* 0x000fe20000000000 */
[----:B--2---:R-:W-:Y:S02]  /*4170*/  ULEA UR8, UR8, UR4, 0x18 ;  /* 0x0000000408087291 */ /* 0x004fe4000f8ec0ff */
[----:B------:R-:W-:-:S07]  /*4180*/  ULEA UR4, UR22, UR17, 0x3 ;  /* 0x0000001116047291 */ /* 0x000fce000f8e18ff */
[----:B------:R2:W-:Y:S02]  /*4190*/  @P0 STS.U8 [UR8+0x1c], R0 ;  /* 0x00001c00ff000988 */ /* 0x0005e40008000008 */
[----:B------:R-:W4:Y:S02]  /*41a0*/  SYNCS.PHASECHK.TRANS64.TRYWAIT P0, [UR4], R3 ;  /* 0x00000003ff0075a7 */ /* 0x000f240008001104 */
[----:B--2-4-:R-:W-:Y:S05]  /*41b0*/  @!P0 BRA `(.L_x_81) ;  /* 0x0000004800408947 */ /* 0x014fea0003800000 */
.L_x_172:
[----:B------:R-:W-:-:S04]  /*41c0*/  UIADD3 UR4, UPT, UPT, UR22, 0x1, URZ ;  /* 0x0000000116047890 */ /* 0x000fc8000fffe0ff */
[----:B------:R-:W-:-:S04]  /*41d0*/  UISETP.NE.AND UP0, UPT, UR4, 0x4, UPT ;  /* 0x000000040400788c */ /* 0x000fc8000bf05270 */
[----:B------:R-:W-:Y:S02]  /*41e0*/  USEL UR6, URZ, 0x1, UP0 ;  /* 0x00000001ff067887 */ /* 0x000fe40008000000 */
[----:B------:R-:W-:-:S04]  /*41f0*/  USEL UR4, UR4, URZ, UP0 ;  /* 0x000000ff04047287 */ /* 0x000fc80008000000 */
[----:B-1----:R-:W-:Y:S01]  /*4200*/  ULEA UR5, UR4, UR17, 0x3 ;  /* 0x0000001104057291 */ /* 0x002fe2000f8e18ff */
[----:B------:R-:W-:-:S04]  /*4210*/  LOP3.LUT R2, R11, UR6, RZ, 0x3c, !PT ;  /* 0x000000060b027c12 */ /* 0x000fc8000f8e3cff */
[----:B--2---:R-:W-:-:S04]  /*4220*/  SHF.L.U32 R3, R2, 0x1f, RZ ;  /* 0x0000001f02037819 */ /* 0x004fc800000006ff */
[----:B------:R-:W1:Y:S02]  /*4230*/  SYNCS.PHASECHK.TRANS64.TRYWAIT P0, [UR5], R3 ;  /* 0x00000003ff0075a7 */ /* 0x000e640008001105 */
[----:B-1----:R-:W-:Y:S05]  /*4240*/  @!P0 BRA `(.L_x_82) ;  /* 0x0000004800348947 */ /* 0x002fea0003800000 */
.L_x_174:
        /* <DEDUP_REMOVED lines=9> */
.L_x_176:
[----:B------:R-:W-:-:S04]  /*42e0*/  UIADD3 UR4, UPT, UPT, UR4, 0x1, URZ ;  /* 0x0000000104047890 */ /* 0x000fc8000fffe0ff */
[----:B------:R-:W-:-:S04]  /*42f0*/  UISETP.NE.AND UP0, UPT, UR4, 0x4, UPT ;  /* 0x000000040400788c */ /* 0x000fc8000bf05270 */
[----:B------:R-:W-:Y:S02]  /*4300*/  USEL UR5, URZ, 0x1, UP0 ;  /* 0x00000001ff057887 */ /* 0x000fe40008000000 */
[----:B------:R-:W-:-:S04]  /*4310*/  USEL UR4, UR4, URZ, UP0 ;  /* 0x000000ff04047287 */ /* 0x000fc80008000000 */
[----:B------:R-:W-:Y:S01]  /*4320*/  ULEA UR4, UR4, UR17, 0x3 ;  /* 0x0000001104047291 */ /* 0x000fe2000f8e18ff */
[----:B-1----:R-:W-:-:S04]  /*4330*/  LOP3.LUT R3, R2, UR5, RZ, 0x3c, !PT ;  /* 0x0000000502037c12 */ /* 0x002fc8000f8e3cff */
[----:B------:R-:W-:-:S04]  /*4340*/  SHF.L.U32 R3, R3, 0x1f, RZ ;  /* 0x0000001f03037819 */ /* 0x000fc800000006ff */
[----:B------:R-:W1:Y:S02]  /*4350*/  SYNCS.PHASECHK.TRANS64.TRYWAIT P0, [UR4], R3 ;  /* 0x00000003ff0075a7 */ /* 0x000e640008001104 */
[----:B-1----:R-:W-:Y:S05]  /*4360*/  @!P0 BRA `(.L_x_84) ;  /* 0x00000048001c8947 */ /* 0x002fea0003800000 */
.L_x_178:
[----:B------:R-:W-:Y:S01]  /*4370*/  NOP ;  /* 0x0000000000007918 */ /* 0x000fe20000000000 */
[----:B-1----:R-:W1:Y:S01]  /*4380*/  LDS R0, [UR8+0x14] ;  /* 0x00001408ff007984 */ /* 0x002e620008000800 */
[----:B------:R-:W-:Y:S01]  /*4390*/  ULOP3.LUT UR4, UR30, 0xffff, URZ, 0xc0, !UPT ;  /* 0x0000ffff1e047892 */ /* 0x000fe2000f8ec0ff */
[----:B------:R-:W-:Y:S01]  /*43a0*/  UMOV UR5, 0xffff ;  /* 0x0000ffff00057882 */ /* 0x000fe20000000000 */
[----:B------:R-:W-:Y:S02]  /*43b0*/  UMOV UR6, 0x1 ;  /* 0x0000000100067882 */ /* 0x000fe40000000000 */
[----:B------:R-:W-:-:S04]  /*43c0*/  USHF.R.U32.HI UR4, URZ, 0x5, UR4 ;  /* 0x00000005ff047899 */ /* 0x000fc80008011604 */
[----:B------:R-:W-:Y:S02]  /*43d0*/  USHF.L.U32 UR5, UR5, UR4, URZ ;  /* 0x0000000405057299 */ /* 0x000fe400080006ff */
[----:B------:R-:W-:-:S04]  /*43e0*/  USHF.L.U32 UR4, UR6, UR4, URZ ;  /* 0x0000000406047299 */ /* 0x000fc800080006ff */
[----:B-1----:R-:W-:-:S04]  /*43f0*/  LOP3.LUT R0, R0, UR5, RZ, 0xc0, !PT ;  /* 0x0000000500007c12 */ /* 0x002fc8000f8ec0ff */
[----:B------:R-:W-:-:S13]  /*4400*/  ISETP.NE.AND P0, PT, R0, UR5, PT ;  /* 0x0000000500007c0c */ /* 0x000fda000bf05270 */
[----:B------:R-:W-:Y:S05]  /*4410*/  @P0 BRA `(.L_x_85) ;  /* 0x0000000000580947 */ /* 0x000fea0003800000 */
[----:B------:R-:W1:Y:S02]  /*4420*/  LDS R0, [UR8+0x18] ;  /* 0x00001808ff007984 */ /* 0x000e640008000800 */
[----:B-1----:R-:W-:-:S04]  /*4430*/  LOP3.LUT R0, R0, UR4, RZ, 0xc0, !PT ;  /* 0x0000000400007c12 */ /* 0x002fc8000f8ec0ff */
[----:B------:R-:W-:-:S13]  /*4440*/  ISETP.NE.AND P0, PT, R0, UR4, PT ;  /* 0x0000000400007c0c */ /* 0x000fda000bf05270 */
[----:B------:R-:W-:Y:S05]  /*4450*/  @P0 BRA `(.L_x_86) ;  /* 0x00000000003c0947 */ /* 0x000fea0003800000 */
[----:B------:R-:W1:Y:S01]  /*4460*/  S2R R2, SR_LANEID ;  /* 0x0000000000027919 */ /* 0x000e620000000000 */
[----:B------:R-:W-:Y:S01]  /*4470*/  ULOP3.LUT UR5, URZ, UR5, URZ, 0x33, !UPT ;  /* 0x00000005ff057292 */ /* 0x000fe2000f8e33ff */
[----:B------:R-:W-:Y:S01]  /*4480*/  LOP3.LUT R4, RZ, UR4, RZ, 0x33, !PT ;  /* 0x00000004ff047c12 */ /* 0x000fe2000f8e33ff */
[----:B------:R-:W-:Y:S02]  /*4490*/  VOTEU.ANY UR4, UPT, PT ;  /* 0x0000000000047886 */ /* 0x000fe400038e0100 */
[----:B------:R-:W-:Y:S01]  /*44a0*/  UFLO.U32 UR4, UR4 ;  /* 0x00000004000472bd */ /* 0x000fe200080e0000 */
[----:B------:R-:W2:Y:S01]  /*44b0*/  REDUX UR6, R4 ;  /* 0x00000000040673c4 */ /* 0x000ea20000000000 */
[----:B------:R-:W-:-:S06]  /*44c0*/  IMAD.U32 R0, RZ, RZ, UR5 ;  /* 0x00000005ff007e24 */ /* 0x000fcc000f8e00ff */
[----:B------:R4:W-:Y:S01]  /*44d0*/  UTCATOMSWS.AND URZ, UR5 ;  /* 0x0000000500ff79e3 */ /* 0x0009e20008000000 */
[----:B------:R-:W3:Y:S01]  /*44e0*/  REDUX UR7, R0 ;  /* 0x00000000000773c4 */ /* 0x000ee20000000000 */
[----:B-1----:R-:W-:Y:S01]  /*44f0*/  ISETP.EQ.U32.AND P0, PT, R2, UR4, PT ;  /* 0x0000000402007c0c */ /* 0x002fe2000bf02070 */
[----:B--2---:R-:W-:Y:S01]  /*4500*/  IMAD.U32 R2, RZ, RZ, UR6 ;  /* 0x00000006ff027e24 */ /* 0x004fe2000f8e00ff */
[----:B---3--:R-:W-:-:S11]  /*4510*/  MOV R3, UR7 ;  /* 0x0000000700037c02 */ /* 0x008fd60008000f00 */
[----:B------:R4:W-:Y:S04]  /*4520*/  @P0 ATOMS.AND RZ, [UR8+0x14], R3 ;  /* 0x00001403ffff098c */ /* 0x0009e8000a800008 */
[----:B------:R4:W-:Y:S01]  /*4530*/  @P0 ATOMS.AND RZ, [UR8+0x18], R2 ;  /* 0x00001802ffff098c */ /* 0x0009e2000a800008 */
[----:B------:R-:W-:Y:S05]  /*4540*/  BRA `(.L_x_87) ;  /* 0x0000000000147947 */ /* 0x000fea0003800000 */
.L_x_86:
[----:B------:R-:W-:Y:S02]  /*4550*/  MOV R2, 0x4570 ;  /* 0x0000457000027802 */ /* 0x000fe40000000f00 */
[----:B---3-5:R-:W-:Y:S05]  /*4560*/  CALL.REL.NOINC `($__internal_0_$__cuda_sm10x_tcgen05_guardrail_trap_col_being_dealloced_not_returned_by_alloc) ;  /* 0x0000004800787944 */ /* 0x028fea0003c00000 */
[----:B------:R-:W-:Y:S05]  /*4570*/  BRA `(.L_x_87) ;  /* 0x0000000000087947 */ /* 0x000fea0003800000 */
.L_x_85:
[----:B------:R-:W-:Y:S02]  /*4580*/  MOV R2, 0x45a0 ;  /* 0x000045a000027802 */ /* 0x000fe40000000f00 */
[----:B---3-5:R-:W-:Y:S05]  /*4590*/  CALL.REL.NOINC `($__internal_2_$__cuda_sm10x_tcgen05_guardrail_trap_unallocated_columns_being_dealloced) ;  /* 0x0000004800847944 */ /* 0x028fea0003c00000 */
.L_x_87:
[----:B------:R-:W-:Y:S01]  /*45a0*/  NOP ;  /* 0x0000000000007918 */ /* 0x000fe20000000000 */
[----:B----4-:R-:W-:Y:S05]  /*45b0*/  EXIT ;  /* 0x000000000000794d */ /* 0x010fea0003800000 */
.L_x_69:
[----:B------:R-:W-:-:S09]  /*45c0*/  UISETP.NE.OR UP0, UPT, UR18, 0x3, !UP3 ;  /* 0x000000031200788c */ /* 0x000fd2000df05670 */
[----:B------:R-:W-:Y:S05]  /*45d0*/  BRA.U UP0, `(.L_x_88) ;  /* 0x0000000d00ac7547 */ /* 0x000fea000b800000 */
[----:B------:R-:W2:Y:S01]  /*45e0*/  LDCU.64 UR4, c[0x0][0x888] ;  /* 0x00011100ff0477ac */ /* 0x000ea20008000a00 */
[----:B------:R-:W3:Y:S01]  /*45f0*/  S2UR UR10, SR_CgaCtaId ;  /* 0x00000000000a79c3 */ /* 0x000ee20000008800 */
[----:B------:R-:W-:Y:S02]  /*4600*/  HFMA2 R9, -RZ, RZ, 0, 0 ;  /* 0x00000000ff097431 */ /* 0x000fe400000001ff */
[----:B------:R-:W-:Y:S01]  /*4610*/  IMAD.MOV.U32 R11, RZ, RZ, 0x1 ;  /* 0x00000001ff0b7424 */ /* 0x000fe200078e00ff */
[----:B------:R-:W4:Y:S01]  /*4620*/  LDCU UR31, c[0x0][0x370] ;  /* 0x00006e00ff1f77ac */ /* 0x000f220008000800 */
[----:B------:R-:W-:Y:S01]  /*4630*/  IMAD.MOV.U32 R10, RZ, RZ, RZ ;  /* 0x000000ffff0a7224 */ /* 0x000fe200078e00ff */
[----:B------:R-:W-:Y:S01]  /*4640*/  MOV R3, 0x1000 ;  /* 0x0000100000037802 */ /* 0x000fe20000000f00 */
[----:B------:R-:W4:Y:S01]  /*4650*/  LDCU.128 UR32, c[0x0][0xb10] ;  /* 0x00016200ff2077ac */ /* 0x000f220008000c00 */
[----:B------:R-:W1:Y:S01]  /*4660*/  LDC.64 R12, c[0x0][0x348] ;  /* 0x0000d200ff0c7b82 */ /* 0x000e620000000a00 */
[----:B------:R-:W3:Y:S01]  /*4670*/  LDCU UR27, c[0x0][0x374] ;  /* 0x00006e80ff1b77ac */ /* 0x000ee20008000800 */
[----:B------:R-:W3:Y:S01]  /*4680*/  LDCU.64 UR28, c[0x0][0x890] ;  /* 0x00011200ff1c77ac */ /* 0x000ee20008000a00 */
[----:B------:R-:W3:Y:S01]  /*4690*/  LDCU UR15, c[0x0][0xb0c] ;  /* 0x00016180ff0f77ac */ /* 0x000ee20008000800 */
[----:B--2---:R-:W-:Y:S01]  /*46a0*/  UISETP.NE.U32.AND UP0, UPT, UR4, URZ, UPT ;  /* 0x000000ff0400728c */ /* 0x004fe2000bf05070 */
[----:B------:R-:W2:Y:S01]  /*46b0*/  LDCU UR43, c[0x0][0xb20] ;  /* 0x00016400ff2b77ac */ /* 0x000ea20008000800 */
[----:B------:R-:W2:Y:S01]  /*46c0*/  LDCU UR4, c[0x0][0xb30] ;  /* 0x00016600ff0477ac */ /* 0x000ea20008000800 */
[----:B------:R-:W-:Y:S01]  /*46d0*/  UMOV UR21, 0x400 ;  /* 0x0000040000157882 */ /* 0x000fe20000000000 */
[----:B----4-:R-:W-:-:S02]  /*46e0*/  UIMAD.WIDE.U32 UR6, UR31, UR32, URZ ;  /* 0x000000201f0672a5 */ /* 0x010fc4000f8e00ff */
[----:B---3--:R-:W-:Y:S02]  /*46f0*/  UIMAD.WIDE.U32 UR8, UR27, UR35, URZ ;  /* 0x000000231b0872a5 */ /* 0x008fe4000f8e00ff */
[----:B------:R-:W-:Y:S02]  /*4700*/  ULEA UR21, UR10, UR21, 0x18 ;  /* 0x000000150a157291 */ /* 0x000fe4000f8ec0ff */
[----:B------:R-:W-:Y:S02]  /*4710*/  UISETP.NE.U32.AND UP6, UPT, UR28, URZ, UPT ;  /* 0x000000ff1c00728c */ /* 0x000fe4000bfc5070 */
[----:B------:R-:W-:Y:S02]  /*4720*/  UIADD3 UR38, UPT, UPT, UR21, 0x118, URZ ;  /* 0x0000011815267890 */ /* 0x000fe4000fffe0ff */
[----:B------:R-:W-:Y:S02]  /*4730*/  UIADD3 UR17, UPT, UPT, UR21, 0x110, URZ ;  /* 0x0000011015117890 */ /* 0x000fe4000fffe0ff */
[----:B------:R-:W-:-:S02]  /*4740*/  UISETP.NE.AND.EX UP5, UPT, UR5, URZ, UPT, UP0 ;  /* 0x000000ff0500728c */ /* 0x000fc4000bfa5300 */
[----:B------:R-:W-:Y:S01]  /*4750*/  UISETP.NE.AND UP0, UPT, UR42, 0x1, UPT ;  /* 0x000000012a00788c */ /* 0x000fe2000bf05270 */
[----:B------:R-:W-:Y:S01]  /*4760*/  UMOV UR41, UR7 ;  /* 0x0000000700297c82 */ /* 0x000fe20008000000 */
[----:B------:R-:W-:Y:S01]  /*4770*/  UMOV UR40, UR9 ;  /* 0x0000000900287c82 */ /* 0x000fe20008000000 */
[----:B------:R-:W-:Y:S02]  /*4780*/  USEL UR37, URZ, 0x1, UP4 ;  /* 0x00000001ff257887 */ /* 0x000fe4000a000000 */
[----:B------:R-:W-:Y:S02]  /*4790*/  UISETP.NE.AND UP0, UPT, UR15, 0x1, UPT ;  /* 0x000000010f00788c */ /* 0x000fe4000bf05270 */
[----:B------:R-:W-:Y:S02]  /*47a0*/  UPLOP3.LUT UP4, UPT, UPT, UPT, UPT, 0x40, 0x4 ;  /* 0x000000000004789c */ /* 0x000fe40003f8e870 */
[----:B------:R-:W-:Y:S01]  /*47b0*/  UISETP.GE.AND UP2, UPT, UR42, 0x1, UPT ;  /* 0x000000012a00788c */ /* 0x000fe2000bf46270 */
[----:B------:R-:W3:Y:S01]  /*47c0*/  LDCU.64 UR22, c[0x0][0xb28] ;  /* 0x00016500ff1677ac */ /* 0x000ee20008000a00 */
[----:B------:R-:W-:-:S02]  /*47d0*/  UISETP.NE.AND.EX UP6, UPT, UR29, URZ, UPT, UP6 ;  /* 0x000000ff1d00728c */ /* 0x000fc4000bfc5360 */
[----:B------:R-:W-:Y:S02]  /*47e0*/  UPRMT UR38, UR10, 0x654, UR38 ;  /* 0x000006540a267896 */ /* 0x000fe40008000026 */
[----:B------:R-:W-:Y:S02]  /*47f0*/  UPRMT UR39, UR10, 0x654, UR17 ;  /* 0x000006540a277896 */ /* 0x000fe40008000011 */
[----:B------:R-:W-:Y:S02]  /*4800*/  USHF.R.U32.HI UR41, URZ, UR33, UR41 ;  /* 0x00000021ff297299 */ /* 0x000fe40008011629 */
[----:B--2---:R-:W-:Y:S02]  /*4810*/  USHF.R.U32.HI UR40, URZ, UR43, UR40 ;  /* 0x0000002bff287299 */ /* 0x004fe40008011628 */
[----:B------:R-:W-:Y:S02]  /*4820*/  UISETP.NE.AND UP0, UPT, UR34, 0x1, UPT ;  /* 0x000000012200788c */ /* 0x000fe4000bf05270 */
[----:B-1----:R-:W-:-:S11]  /*4830*/  UISETP.NE.AND UP3, UPT, UR4, 0x1, UPT ;  /* 0x000000010400788c */ /* 0x002fd6000bf65270 */
.L_x_97:
[C---:B------:R-:W-:Y:S02]  /*4840*/  LEA R8, R10.reuse, UR21, 0x3 ;  /* 0x000000150a087c11 */ /* 0x040fe4000f8e18ff */
[----:B------:R-:W-:Y:S02]  /*4850*/  SHF.L.U32 R5, R9, 0x1f, RZ ;  /* 0x0000001f09057819 */ /* 0x000fe400000006ff */
[----:B------:R-:W-:Y:S02]  /*4860*/  LEA R6, R10, UR21, 0x4 ;  /* 0x000000150a067c11 */ /* 0x000fe4000f8e20ff */
[----:B-1----:R-:W1:Y:S02]  /*4870*/  SYNCS.PHASECHK.TRANS64.TRYWAIT P0, [R8+URZ+0x140], R5 ;  /* 0x00014005080075a7 */ /* 0x002e6400080011ff */
[----:B-1----:R-:W-:Y:S05]  /*4880*/  @!P0 BRA `(.L_x_89) ;  /* 0x0000004000ec8947 */ /* 0x002fea0003800000 */
.L_x_179:
[----:B-1----:R-:W1:Y:S01]  /*4890*/  LDS.128 R4, [R6+0x1d0] ;  /* 0x0001d00006047984 */ /* 0x002e620000000c00 */
[----:B------:R-:W-:Y:S01]  /*48a0*/  UISETP.GE.AND UP0, UPT, UR42, 0x1, UPT ;  /* 0x000000012a00788c */ /* 0x000fe2000bf06270 */
[----:B------:R-:W-:Y:S01]  /*48b0*/  @!PT LDS RZ, [RZ] ;  /* 0x00000000fffff984 */ /* 0x000fe20000000800 */
[----:B------:R-:W-:Y:S01]  /*48c0*/  @!PT LDS RZ, [RZ] ;  /* 0x00000000fffff984 */ /* 0x000fe20000000800 */
[----:B------:R-:W-:Y:S01]  /*48d0*/  @!PT LDS RZ, [RZ] ;  /* 0x00000000fffff984 */ /* 0x000fe20000000800 */
[----:B------:R-:W-:Y:S01]  /*48e0*/  @!PT LDS RZ, [RZ] ;  /* 0x00000000fffff984 */ /* 0x000fe20000000800 */
[----:B------:R2:W-:Y:S06]  /*48f0*/  MEMBAR.ALL.CTA ;  /* 0x0000000000007992 */ /* 0x0005ec0000008000 */
[----:B--2---:R-:W2:Y:S01]  /*4900*/  FENCE.VIEW.ASYNC.S ;  /* 0x00000000000073c6 */ /* 0x004ea20000000000 */
[----:B-1----:R-:W-:Y:S11]  /*4910*/  LOP3.LUT P0, RZ, R6, 0x1, RZ, 0xc0, !PT ;  /* 0x0000000106ff7812 */ /* 0x002ff6000780c0ff */
[----:B------:R-:W-:Y:S02]  /*4920*/  @!UPT UIADD3 URZ, UPT, UPT, URZ, URZ, URZ ;  /* 0x000000fffffff290 */ /* 0x000fe4000fffe0ff */
[----:B--2---:R-:W-:Y:S01]  /*4930*/  VOTEU.ANY UP2, P0 ;  /* 0x0000000000ff7886 */ /* 0x004fe20000040100 */
[----:B------:R-:W-:Y:S11]  /*4940*/  PLOP3.LUT P0, PT, PT, PT, UP2, 0x80, 0x8 ;  /* 0x000000000008781c */ /* 0x000ff60003f0f028 */
[----:B------:R-:W-:Y:S02]  /*4950*/  @!UPT UIADD3 URZ, UPT, UPT, URZ, URZ, URZ ;  /* 0x000000fffffff290 */ /* 0x000fe4000fffe0ff */
[----:B------:R-:W-:Y:S02]  /*4960*/  @P0 SHF.R.U32.HI R0, RZ, 0x10, R5 ;  /* 0x00000010ff000819 */ /* 0x000fe40000011605 */
[----:B------:R-:W-:Y:S02]  /*4970*/  @P0 MOV R2, R4 ;  /* 0x0000000400020202 */ /* 0x000fe40000000f00 */
[----:B------:R-:W-:Y:S01]  /*4980*/  @P0 R2UR UR4, R0 ;  /* 0x00000000000402ca */ /* 0x000fe200000e0000 */
[----:B------:R-:W-:Y:S01]  /*4990*/  VIADD R0, R8, 0x150 ;  /* 0x0000015008007836 */ /* 0x000fe20000000000 */
[----:B------:R-:W-:Y:S02]  /*49a0*/  @P0 LOP3.LUT R4, R5, 0xffff, RZ, 0xc0, !PT ;  /* 0x0000ffff05040812 */ /* 0x000fe400078ec0ff */
[----:B------:R-:W-:Y:S02]  /*49b0*/  @P0 R2UR UR6, R2 ;  /* 0x00000000020602ca */ /* 0x000fe400000e0000 */
[----:B------:R-:W-:Y:S02]  /*49c0*/  PRMT R0, RZ, 0x654, R0 ;  /* 0x00000654ff007816 */ /* 0x000fe40000000000 */
[----:B------:R-:W-:Y:S02]  /*49d0*/  @P0 R2UR UR5, R4 ;  /* 0x00000000040502ca */ /* 0x000fe400000e0000 */
[----:B------:R1:W-:Y:S03]  /*49e0*/  SYNCS.ARRIVE.TRANS64.RED.A1T0 RZ, [R0+URZ], RZ ;  /* 0x000000ff00ff79a7 */ /* 0x0003e600081004ff */
[----:B------:R-:W-:Y:S04]  /*49f0*/  @UP2 UMOV UR26, UR4 ;  /* 0x00000004001a2c82 */ /* 0x000fe80008000000 */
[----:B------:R-:W-:Y:S04]  /*4a00*/  @UP2 UMOV UR14, UR6 ;  /* 0x00000006000e2c82 */ /* 0x000fe80008000000 */
[----:B------:R-:W-:Y:S01]  /*4a10*/  @UP2 UMOV UR13, UR5 ;  /* 0x00000005000d2c82 */ /* 0x000fe20008000000 */
[----:B------:R-:W-:Y:S05]  /*4a20*/  BRA.U !UP0, `(.L_x_90) ;  /* 0x0000000108c07547 */ /* 0x000fea000b800000 */
[----:B------:R-:W-:Y:S02]  /*4a30*/  UIMAD.WIDE.U32 UR8, UR13, UR35, URZ ;  /* 0x000000230d0872a5 */ /* 0x000fe4000f8e00ff */
[----:B------:R-:W-:Y:S02]  /*4a40*/  UP2UR UR12, UPR, URZ, 0x4 ;  /* 0x00000004ff0c7883 */ /* 0x000fe40008000000 */
[----:B------:R-:W-:Y:S02]  /*4a50*/  UISETP.NE.AND UP2, UPT, UR34, 0x1, UPT ;  /* 0x000000012200788c */ /* 0x000fe4000bf45270 */
[----:B------:R-:W-:Y:S02]  /*4a60*/  UIMAD.WIDE.U32 UR10, UR14, UR32, URZ ;  /* 0x000000200e0a72a5 */ /* 0x000fe4000f8e00ff */
[----:B------:R-:W-:Y:S02]  /*4a70*/  USEL UR4, UR27, UR40, !UP2 ;  /* 0x000000281b047287 */ /* 0x000fe4000d000000 */
[----:B------:R-:W-:Y:S02]  /*4a80*/  UISETP.NE.AND UP0, UPT, UR15, 0x1, UPT ;  /* 0x000000010f00788c */ /* 0x000fe4000bf05270 */
[----:B------:R-:W-:Y:S02]  /*4a90*/  UP2UR UR16, UPR, URZ, 0x2 ;  /* 0x00000002ff107883 */ /* 0x000fe40008000000 */
[----:B------:R-:W-:Y:S02]  /*4aa0*/  UISETP.NE.AND UP1, UPT, UR42, 0x1, UPT ;  /* 0x000000012a00788c */ /* 0x000fe4000bf25270 */
[----:B---3--:R-:W-:Y:S02]  /*4ab0*/  UIMAD.WIDE.U32 UR18, UR4, UR22, URZ ;  /* 0x00000016041272a5 */ /* 0x008fe4000f8e00ff */
[----:B------:R-:W-:Y:S01]  /*4ac0*/  USEL UR7, UR31, UR41, !UP0 ;  /* 0x000000291f077287 */ /* 0x000fe2000c000000 */
[----:B------:R-:W-:Y:S02]  /*4ad0*/  UMOV UR5, UR9 ;  /* 0x0000000900057c82 */ /* 0x000fe40008000000 */
[----:B------:R-:W-:Y:S02]  /*4ae0*/  USHF.R.U32.HI UR6, URZ, UR43, UR5 ;  /* 0x0000002bff067299 */ /* 0x000fe40008011605 */
[----:B------:R-:W-:Y:S02]  /*4af0*/  UIMAD.WIDE.U32 UR24, UR7, UR22, URZ ;  /* 0x00000016071872a5 */ /* 0x000fe4000f8e00ff */
[----:B------:R-:W-:Y:S02]  /*4b00*/  USEL UR6, UR13, UR6, !UP2 ;  /* 0x000000060d067287 */ /* 0x000fe4000d000000 */
[----:B------:R-:W-:Y:S01]  /*4b10*/  UISETP.NE.AND UP2, UPT, UR12, URZ, UPT ;  /* 0x000000ff0c00728c */ /* 0x000fe2000bf45270 */
[----:B------:R-:W-:Y:S01]  /*4b20*/  UMOV UR5, UR11 ;  /* 0x0000000b00057c82 */ /* 0x000fe20008000000 */
[----:B------:R-:W-:Y:S02]  /*4b30*/  UIMAD.WIDE.U32 UR10, UR6, UR22, URZ ;  /* 0x00000016060a72a5 */ /* 0x000fe4000f8e00ff */
[----:B------:R-:W-:Y:S03]  /*4b40*/  USHF.R.U32.HI UR8, URZ, UR33, UR5 ;  /* 0x00000021ff087299 */ /* 0x000fe60008011605 */
[----:B------:R-:W-:Y:S02]  /*4b50*/  UMOV UR5, UR19 ;  /* 0x0000001300057c82 */ /* 0x000fe40008000000 */
[----:B------:R-:W-:Y:S03]  /*4b60*/  @UP1 USHF.R.U32.HI UR4, URZ, UR23, UR5 ;  /* 0x00000017ff041299 */ /* 0x000fe60008011605 */
[----:B------:R-:W-:Y:S01]  /*4b70*/  UMOV UR5, UR25 ;  /* 0x0000001900057c82 */ /* 0x000fe20008000000 */
[----:B------:R-:W-:Y:S02]  /*4b80*/  UIMAD UR4, UR42, UR4, URZ ;  /* 0x000000042a0472a4 */ /* 0x000fe4000f8e02ff */
[----:B------:R-:W-:Y:S02]  /*4b90*/  @UP1 USHF.R.U32.HI UR7, URZ, UR23, UR5 ;  /* 0x00000017ff071299 */ /* 0x000fe40008011605 */
[----:B------:R-:W-:Y:S02]  /*4ba0*/  USEL UR5, UR14, UR8, !UP0 ;  /* 0x000000080e057287 */ /* 0x000fe4000c000000 */
[----:B------:R-:W-:Y:S02]  /*4bb0*/  UIMAD UR8, UR42, UR7, URZ ;  /* 0x000000072a0872a4 */ /* 0x000fe4000f8e02ff */
[----:B------:R-:W-:Y:S03]  /*4bc0*/  UISETP.GE.AND UP0, UPT, UR6, UR4, UPT ;  /* 0x000000040600728c */ /* 0x000fe6000bf06270 */
[----:B------:R-:W-:Y:S01]  /*4bd0*/  UMOV UR4, UR11 ;  /* 0x0000000b00047c82 */ /* 0x000fe20008000000 */
[----:B------:R-:W-:Y:S02]  /*4be0*/  UISETP.GE.OR UP0, UPT, UR5, UR8, UP0 ;  /* 0x000000080500728c */ /* 0x000fe40008706670 */
[----:B------:R-:W-:Y:S02]  /*4bf0*/  USHF.R.U32.HI UR4, URZ, UR23, UR4 ;  /* 0x00000017ff047299 */ /* 0x000fe40008011604 */
[----:B------:R-:W-:Y:S02]  /*4c00*/  UIMAD.WIDE.U32 UR8, UR5, UR22, URZ ;  /* 0x00000016050872a5 */ /* 0x000fe4000f8e00ff */
[----:B------:R-:W-:Y:S04]  /*4c10*/  USEL UR10, UR6, UR4, !UP1 ;  /* 0x00000004060a7287 */ /* 0x000fe8000c800000 */
[----:B------:R-:W-:Y:S01]  /*4c20*/  UIADD3 UR11, UPT, UPT, -UR10, URZ, URZ ;  /* 0x000000ff0a0b7290 */ /* 0x000fe2000fffe1ff */
[----:B------:R-:W-:Y:S02]  /*4c30*/  @!UP0 UMOV UR4, UR9 ;  /* 0x0000000900048c82 */ /* 0x000fe40008000000 */
[----:B------:R-:W-:Y:S02]  /*4c40*/  @!UP0 USHF.R.U32.HI UR4, URZ, UR23, UR4 ;  /* 0x00000017ff048299 */ /* 0x000fe40008011604 */
[----:B------:R-:W-:Y:S02]  /*4c50*/  UIMAD UR8, UR42, UR11, UR6 ;  /* 0x0000000b2a0872a4 */ /* 0x000fe4000f8e0206 */
[----:B------:R-:W-:Y:S02]  /*4c60*/  @!UP0 USEL UR4, UR5, UR4, !UP1 ;  /* 0x0000000405048287 */ /* 0x000fe4000c800000 */
[----:B------:R-:W-:Y:S02]  /*4c70*/  UISETP.NE.AND UP1, UPT, UR16, URZ, UPT ;  /* 0x000000ff1000728c */ /* 0x000fe4000bf25270 */
[----:B------:R-:W-:Y:S02]  /*4c80*/  @!UP0 UIMAD UR8, UR7, UR8, UR4 ;  /* 0x00000008070882a4 */ /* 0x000fe4000f8e0204 */
[----:B------:R-:W-:Y:S02]  /*4c90*/  @!UP0 UIADD3 UR9, UPT, UPT, UR10, -UR4, URZ ;  /* 0x800000040a098290 */ /* 0x000fe4000fffe0ff */
[----:B------:R-:W-:Y:S02]  /*4ca0*/  UIADD3 UR4, UPT, UPT, -UR5, URZ, URZ ;  /* 0x000000ff05047290 */ /* 0x000fe4000fffe1ff */
[----:B------:R-:W-:Y:S02]  /*4cb0*/  UIADD3 UR7, UPT, UPT, -UR6, URZ, URZ ;  /* 0x000000ff06077290 */ /* 0x000fe4000fffe1ff */
[----:B------:R-:W-:Y:S02]  /*4cc0*/  @!UP0 UIMAD UR6, UR9, UR42, UR5 ;  /* 0x0000002a090682a4 */ /* 0x000fe4000f8e0205 */
[----:B------:R-:W-:Y:S02]  /*4cd0*/  UIMAD UR14, UR15, UR4, UR14 ;  /* 0x000000040f0e72a4 */ /* 0x000fe4000f8e020e */
[----:B------:R-:W-:Y:S01]  /*4ce0*/  UIMAD UR13, UR34, UR7, UR13 ;  /* 0x00000007220d72a4 */ /* 0x000fe2000f8e020d */
[----:B------:R-:W-:Y:S02]  /*4cf0*/  @!UP0 UMOV UR5, UR8 ;  /* 0x0000000800058c82 */ /* 0x000fe40008000000 */
[----:B------:R-:W-:Y:S02]  /*4d00*/  UIMAD UR14, UR5, UR15, UR14 ;  /* 0x0000000f050e72a4 */ /* 0x000fe4000f8e020e */
[----:B------:R-:W-:Y:S11]  /*4d10*/  UIMAD UR13, UR6, UR34, UR13 ;  /* 0x00000022060d72a4 */ /* 0x000ff6000f8e020d */
[----:B------:R-:W-:Y:S01]  /*4d20*/  @!UPT UIADD3 URZ, UPT, UPT, URZ, URZ, URZ ;  /* 0x000000fffffff290 */ /* 0x000fe2000fffe0ff */
.L_x_90:
[----:B------:R-:W2:Y:S01]  /*4d30*/  @!UP3 LDCU.128 UR8, c[0x0][0xb10] ;  /* 0x00016200ff08b7ac */ /* 0x000ea20008000c00 */
[----:B------:R-:W-:Y:S02]  /*4d40*/  ISETP.NE.U32.AND P0, PT, RZ, UR28, PT ;  /* 0x0000001cff007c0c */ /* 0x000fe4000bf05070 */
[----:B------:R-:W-:Y:S02]  /*4d50*/  SHF.L.U32 R4, R11, 0x1f, RZ ;  /* 0x0000001f0b047819 */ /* 0x000fe400000006ff */
[----:B------:R-:W-:Y:S01]  /*4d60*/  ISETP.NE.AND.EX P0, PT, RZ, UR29, PT, P0 ;  /* 0x0000001dff007c0c */ /* 0x000fe2000bf05300 */
[----:B------:R-:W4:Y:S01]  /*4d70*/  @!UP3 LDCU UR5, c[0x0][0xb0c] ;  /* 0x00016180ff05b7ac */ /* 0x000f220008000800 */
[----:B------:R-:W-:Y:S02]  /*4d80*/  USHF.L.U32 UR19, UR20, 0x6, URZ ;  /* 0x0000000614137899 */ /* 0x000fe400080006ff */
[----:B------:R-:W-:Y:S02]  /*4d90*/  USHF.L.U32 UR18, UR30, 0x7, URZ ;  /* 0x000000071e127899 */ /* 0x000fe400080006ff */
[----:B--2---:R-:W-:Y:S07]  /*4da0*/  UIMAD.WIDE.U32 UR6, UR14, UR8, URZ ;  /* 0x000000080e0672a5 */ /* 0x004fee000f8e00ff */
[----:B------:R-:W-:Y:S01]  /*4db0*/  @!UP3 UMOV UR4, UR7 ;  /* 0x000000070004bc82 */ /* 0x000fe20008000000 */
[----:B----4-:R-:W-:Y:S02]  /*4dc0*/  @!UP3 UISETP.NE.AND UP0, UPT, UR5, 0x1, UPT ;  /* 0x000000010500b88c */ /* 0x010fe4000bf05270 */
[----:B------:R-:W-:Y:S02]  /*4dd0*/  @!UP3 USHF.R.U32.HI UR4, URZ, UR9, UR4 ;  /* 0x00000009ff04b299 */ /* 0x000fe40008011604 */
[----:B------:R-:W-:Y:S02]  /*4de0*/  UIMAD.WIDE.U32 UR6, UR13, UR11, URZ ;  /* 0x0000000b0d0672a5 */ /* 0x000fe4000f8e00ff */
[----:B------:R-:W-:Y:S02]  /*4df0*/  @!UP3 USEL UR8, UR14, UR4, !UP0 ;  /* 0x000000040e08b287 */ /* 0x000fe4000c000000 */
[----:B------:R-:W-:Y:S03]  /*4e00*/  @!UP3 UISETP.NE.AND UP0, UPT, UR10, 0x1, UPT ;  /* 0x000000010a00b88c */ /* 0x000fe6000bf05270 */
[----:B------:R-:W-:Y:S02]  /*4e10*/  @!UP3 UMOV UR6, UR7 ;  /* 0x000000070006bc82 */ /* 0x000fe40008000000 */
[----:B------:R-:W2:Y:S02]  /*4e20*/  @!UP3 LDCU UR4, c[0x0][0xb20] ;  /* 0x00016400ff04b7ac */ /* 0x000ea40008000800 */
[----:B--2---:R-:W-:Y:S04]  /*4e30*/  @!UP3 USHF.R.U32.HI UR6, URZ, UR4, UR6 ;  /* 0x00000004ff06b299 */ /* 0x004fe80008011606 */
[----:B------:R-:W-:Y:S04]  /*4e40*/  @!UP3 USEL UR6, UR13, UR6, !UP0 ;  /* 0x000000060d06b287 */ /* 0x000fe8000c000000 */
[----:B------:R-:W-:Y:S02]  /*4e50*/  @!UP3 UIADD3 UR4, UPT, UPT, -UR8, UR6, URZ ;  /* 0x000000060804b290 */ /* 0x000fe4000fffe1ff */
[----:B------:R-:W-:Y:S02]  /*4e60*/  @!UP3 UIADD3 UR6, UPT, UPT, UR8, -UR6, URZ ;  /* 0x800000060806b290 */ /* 0x000fe4000fffe0ff */
[----:B------:R-:W-:Y:S02]  /*4e70*/  @!UP3 UIMAD UR14, UR4, UR5, UR14 ;  /* 0x00000005040eb2a4 */ /* 0x000fe4000f8e020e */
[----:B------:R-:W-:Y:S01]  /*4e80*/  @!UP3 UIMAD UR13, UR6, UR10, UR13 ;  /* 0x0000000a060db2a4 */ /* 0x000fe2000f8e020d */
[----:B------:R-:W-:Y:S11]  /*4e90*/  BRA.U UP4, `(.L_x_91) ;  /* 0x0000000104107547 */ /* 0x000ff6000b800000 */
[----:B-1----:R-:W-:Y:S04]  /*4ea0*/  MOV R0, UR37 ;  /* 0x0000002500007c02 */ /* 0x002fe80008000f00 */
[----:B------:R-:W-:Y:S04]  /*4eb0*/  SHF.L.U32 R5, R0, 0x1f, RZ ;  /* 0x0000001f00057819 */ /* 0x000fe800000006ff */
[----:B------:R-:W1:Y:S02]  /*4ec0*/  SYNCS.PHASECHK.TRANS64.TRYWAIT P1, [UR21+0x138], R5 ;  /* 0x00013805ff0075a7 */ /* 0x000e640008021115 */
[----:B-1----:R-:W-:Y:S05]  /*4ed0*/  @!P1 BRA `(.L_x_92) ;  /* 0x0000003c006c9947 */ /* 0x002fea0003800000 */
.L_x_91:
[----:B------:R-:W-:Y:S05]  /*4ee0*/  BRA.U !UP6, `(.L_x_93) ;  /* 0x000000010e387547 */ /* 0x000fea000b800000 */
[----:B------:R-:W-:Y:S01]  /*4ef0*/  UPLOP3.LUT UP1, UPT, UPT, UPT, UP5, 0x80, 0x8 ;  /* 0x000000000008789c */ /* 0x000fe20003f2f050 */
[----:B-1----:R-:W-:Y:S01]  /*4f00*/  HFMA2 R0, -RZ, RZ, 0, 5.9604644775390625e-08 ;  /* 0x00000001ff007431 */ /* 0x002fe200000001ff */
[----:B------:R-:W1:Y:S01]  /*4f10*/  LDCU.64 UR8, c[0x0][0x358] ;  /* 0x00006b00ff0877ac */ /* 0x000e620008000a00 */
[----:B------:R-:W-:Y:S03]  /*4f20*/  IMAD.MOV.U32 R84, RZ, RZ, 0x1 ;  /* 0x00000001ff547424 */ /* 0x000fe600078e00ff */
[----:B------:R-:W-:Y:S05]  /*4f30*/  PLOP3.LUT P1, PT, PT, PT, UP1, 0x80, 0x8 ;  /* 0x000000000008781c */ /* 0x000fea0003f2f018 */
[----:B------:R-:W2:Y:S01]  /*4f40*/  @UP1 LDCU.64 UR4, c[0x0][0x888] ;  /* 0x00011100ff0417ac */ /* 0x000ea20008000a00 */
[----:B------:R-:W-:Y:S07]  /*4f50*/  @UP1 UIMAD UR6, UR36, UR28, URZ ;  /* 0x0000001c240612a4 */ /* 0x000fee000f8e02ff */
[----:B------:R-:W-:Y:S01]  /*4f60*/  @!P1 PRMT R84, R0, 0x7610, R84 ;  /* 0x0000761000549816 */ /* 0x000fe20000000054 */
[----:B--2---:R-:W-:Y:S06]  /*4f70*/  @UP1 UIMAD.WIDE UR4, UR6, 0x4, UR4 ;  /* 0x00000004060418a5 */ /* 0x004fec000f8e0204 */
[----:B------:R-:W-:Y:S01]  /*4f80*/  IMAD.U32 R6, RZ, RZ, UR4 ;  /* 0x00000004ff067e24 */ /* 0x000fe2000f8e00ff */
[----:B------:R-:W-:Y:S04]  /*4f90*/  MOV R7, UR5 ;  /* 0x0000000500077c02 */ /* 0x000fe80008000f00 */
[----:B------:R-:W2:Y:S01]  /*4fa0*/  @!UP1 LDCU UR4, c[0x0][0x880] ;  /* 0x00011000ff0497ac */ /* 0x000ea20008000800 */
[----:B-1---5:R4:W5:Y:S02]  /*4fb0*/  @P1 LDG.E R41, desc[UR8][R6.64] ;  /* 0x0000000806291981 */ /* 0x022964000c1e1900 */
[----:B--2-4-:R-:W-:Y:S07]  /*4fc0*/  @!P1 IMAD.U32 R41, RZ, RZ, UR4 ;  /* 0x00000004ff299e24 */ /* 0x014fee000f8e00ff */
.L_x_93:
[----:B-----5:R-:W-:Y:S01]  /*4fd0*/  @!P0 FSETP.EQ.AND P2, PT, R41, RZ, PT ;  /* 0x000000ff2900820b */ /* 0x020fe20003f42000 */
[----:B------:R-:W-:Y:S01]  /*4fe0*/  @!UPT UIADD3 URZ, UPT, UPT, URZ, URZ, URZ ;  /* 0x000000fffffff290 */ /* 0x000fe2000fffe0ff */
[----:B------:R-:W-:Y:S11]  /*4ff0*/  @!P0 BRA `(.L_x_94) ;  /* 0x0000000000148947 */ /* 0x000ff60003800000 */
[----:B------:R-:W-:Y:S02]  /*5000*/  LOP3.LUT P0, RZ, R84, 0xff, RZ, 0xc0, !PT ;  /* 0x000000ff54ff7812 */ /* 0x000fe4000780c0ff */
[----:B------:R-:W-:Y:S04]  /*5010*/  PLOP3.LUT P2, PT, PT, PT, UP1, 0x80, 0x8 ;  /* 0x000000000008781c */ /* 0x000fe80003f4f018 */
[----:B------:R-:W-:Y:S07]  /*5020*/  PLOP3.LUT P2, PT, P2, PT, PT, 0x8, 0x80 ;  /* 0x000000000080781c */ /* 0x000fee000174e170 */
[----:B------:R-:W-:Y:S11]  /*5030*/  @P0 FSETP.EQ.AND P2, PT, R41, RZ, PT ;  /* 0x000000ff2900020b */ /* 0x000ff60003f42000 */
[----:B------:R-:W-:Y:S02]  /*5040*/  @!UPT UIADD3 URZ, UPT, UPT, URZ, URZ, URZ ;  /* 0x000000fffffff290 */ /* 0x000fe4000fffe0ff */
.L_x_94:
[----:B------:R-:W2:Y:S01]  /*5050*/  SYNCS.PHASECHK.TRANS64.TRYWAIT P0, [UR21+0x120], R4 ;  /* 0x00012004ff0075a7 */ /* 0x000ea20008001115 */
[----:B------:R-:W-:Y:S04]  /*5060*/  ELECT P1, URZ, PT ;  /* 0x0000000000ff782f */ /* 0x000fe80003820000 */
[----:B------:R-:W-:Y:S01]  /*5070*/  PLOP3.LUT P1, PT, P2, P1, PT, 0xf2, 0x2f ;  /* 0x00000000002f781c */ /* 0x000fe20001723e72 */
[----:B------:R-:W-:Y:S01]  /*5080*/  @!UPT UIADD3 URZ, UPT, UPT, URZ, URZ, URZ ;  /* 0x000000fffffff290 */ /* 0x000fe2000fffe0ff */
[----:B--2---:R-:W-:Y:S11]  /*5090*/  @!P0 BRA `(.L_x_95) ;  /* 0x0000003c00148947 */ /* 0x004ff60003800000 */
.L_x_182:
[----:B------:R-:W-:Y:S01]  /*50a0*/  @!P1 IADD3 R2, P0, PT, R12, 0x580, RZ ;  /* 0x000005800c029810 */ /* 0x000fe20007f1e0ff */
[----:B------:R-:W-:Y:S01]  /*50b0*/  VOTEU.ALL UP0, P1 ;  /* 0x0000000000ff7886 */ /* 0x000fe20000800000 */
[----:B------:R-:W-:Y:S01]  /*50c0*/  UMOV UR6, 0x0 ;  /* 0x0000000000067882 */ /* 0x000fe20000000000 */
[----:B------:R-:W-:Y:S01]  /*50d0*/  UMOV UR7, 0x10000000 ;  /* 0x1000000000077882 */ /* 0x000fe20000000000 */
[----:B------:R-:W-:Y:S01]  /*50e0*/  @!P1 R2UR UR5, R2 ;  /* 0x00000000020592ca */ /* 0x000fe200000e0000 */
[----:B-1----:R-:W-:Y:S01]  /*50f0*/  @!P1 IMAD.X R0, RZ, RZ, R13, P0 ;  /* 0x000000ffff009224 */ /* 0x002fe200000e060d */
[----:B------:R-:W-:Y:S01]  /*5100*/  @!UP0 UIADD3 UR16, UPT, UPT, UR21, 0x200, URZ ;  /* 0x0000020015108890 */ /* 0x000fe2000fffe0ff */
[----:B------:R-:W-:Y:S01]  /*5110*/  VIADD R10, R10, 0x1 ;  /* 0x000000010a0a7836 */ /* 0x000fe20000000000 */
[----:B------:R-:W-:Y:S01]  /*5120*/  VOTEU.ALL UP0, P1 ;  /* 0x0000000000ff7886 */ /* 0x000fe20000800000 */
[----:B------:R-:W-:Y:S01]  /*5130*/  UMOV UR20, UR36 ;  /* 0x0000002400147c82 */ /* 0x000fe20008000000 */
[----:B------:R-:W-:Y:S01]  /*5140*/  @!P1 R2UR UR4, R0 ;  /* 0x00000000000492ca */ /* 0x000fe200000e0000 */
[----:B------:R-:W-:Y:S06]  /*5150*/  @!P1 IMAD.MOV.U32 R0, RZ, RZ, 0x1000 ;  /* 0x00001000ff009424 */ /* 0x000fec00078e00ff */
[----:B------:R-:W-:Y:S06]  /*5160*/  IMAD.U32 R6, RZ, RZ, UR5 ;  /* 0x00000005ff067e24 */ /* 0x000fec000f8e00ff */
[----:B------:R-:W-:Y:S01]  /*5170*/  IMAD.U32 R7, RZ, RZ, UR4 ;  /* 0x00000004ff077e24 */ /* 0x000fe2000f8e00ff */
[----:B------:R-:W-:Y:S04]  /*5180*/  @!P1 R2UR UR4, R6 ;  /* 0x00000000060492ca */ /* 0x000fe800000e0000 */
[----:B------:R-:W-:Y:S11]  /*5190*/  @!P1 R2UR UR5, R7 ;  /* 0x00000000070592ca */ /* 0x000ff600000e0000 */
[----:B------:R-:W-:Y:S02]  /*51a0*/  @!UPT UIADD3 URZ, UPT, UPT, URZ, URZ, URZ ;  /* 0x000000fffffff290 */ /* 0x000fe4000fffe0ff */
[----:B------:R1:W-:Y:S01]  /*51b0*/  @!UP0 UTMALDG.3D [UR16], [UR4], desc[UR6] ;  /* 0x00000610040085b4 */ /* 0x0003e20008011000 */
[----:B------:R1:W-:Y:S01]  /*51c0*/  @!P1 SYNCS.ARRIVE.TRANS64.RED.A0TR RZ, [UR21+0x110], R0 ;  /* 0x00011000ffff99a7 */ /* 0x0003e20008300415 */
[----:B------:R-:W-:Y:S01]  /*51d0*/  SYNCS.ARRIVE.TRANS64.RED.A1T0 RZ, [UR39], RZ ;  /* 0x000000ffffff79a7 */ /* 0x000fe20008100427 */
[----:B------:R-:W2:Y:S02]  /*51e0*/  SYNCS.PHASECHK.TRANS64.TRYWAIT P0, [UR21+0x128], R4 ;  /* 0x00012804ff0075a7 */ /* 0x000ea40008001115 */
[----:B-12---:R-:W-:Y:S05]  /*51f0*/  @!P0 BRA `(.L_x_96) ;  /* 0x0000003800d48947 */ /* 0x006fea0003800000 */
.L_x_184:
[----:B------:R-:W-:Y:S01]  /*5200*/  @!P1 IADD3 R2, P0, PT, R12, 0x580, RZ ;  /* 0x000005800c029810 */ /* 0x000fe20007f1e0ff */
[----:B------:R-:W-:Y:S01]  /*5210*/  VOTEU.ALL UP0, P1 ;  /* 0x0000000000ff7886 */ /* 0x000fe20000800000 */
[----:B------:R-:W-:Y:S01]  /*5220*/  UMOV UR6, 0x0 ;  /* 0x0000000000067882 */ /* 0x000fe20000000000 */
[----:B------:R-:W-:Y:S01]  /*5230*/  UMOV UR7, 0x10000000 ;  /* 0x1000000000077882 */ /* 0x000fe20000000000 */
[----:B------:R-:W-:Y:S01]  /*5240*/  @!P1 R2UR UR5, R2 ;  /* 0x00000000020592ca */ /* 0x000fe200000e0000 */
[----:B------:R-:W-:Y:S01]  /*5250*/  @!P1 IMAD.X R0, RZ, RZ, R13, P0 ;  /* 0x000000ffff009224 */ /* 0x000fe200000e060d */
[----:B------:R-:W-:Y:S01]  /*5260*/  @!UP0 UIADD3 UR10, UPT, UPT, UR18, 0x40, URZ ;  /* 0x00000040120a8890 */ /* 0x000fe2000fffe0ff */
[----:B------:R-:W-:Y:S01]  /*5270*/  ISETP.NE.AND P0, PT, R10, 0x2, PT ;  /* 0x000000020a00780c */ /* 0x000fe20003f05270 */
[----:B------:R-:W-:Y:S01]  /*5280*/  @!UP0 UIADD3 UR8, UPT, UPT, UR21, 0x1200, URZ ;  /* 0x0000120015088890 */ /* 0x000fe2000fffe0ff */
[----:B------:R-:W-:Y:S01]  /*5290*/  LOP3.LUT R11, R11, 0x1, RZ, 0x3c, !PT ;  /* 0x000000010b0b7812 */ /* 0x000fe200078e3cff */
[----:B------:R-:W-:Y:S01]  /*52a0*/  @!UP0 UIADD3 UR9, UPT, UPT, UR21, 0x118, URZ ;  /* 0x0000011815098890 */ /* 0x000fe2000fffe0ff */
[----:B------:R-:W-:Y:S01]  /*52b0*/  @!P1 R2UR UR4, R0 ;  /* 0x00000000000492ca */ /* 0x000fe200000e0000 */
[----:B------:R-:W-:Y:S01]  /*52c0*/  VOTEU.ALL UP0, P1 ;  /* 0x0000000000ff7886 */ /* 0x000fe20000800000 */
[----:B------:R-:W-:Y:S01]  /*52d0*/  UMOV UR11, UR19 ;  /* 0x00000013000b7c82 */ /* 0x000fe20008000000 */
[----:B------:R-:W-:Y:S01]  /*52e0*/  UMOV UR12, UR36 ;  /* 0x00000024000c7c82 */ /* 0x000fe20008000000 */
[----:B------:R-:W-:Y:S01]  /*52f0*/  SEL R0, RZ, 0x1, P0 ;  /* 0x00000001ff007807 */ /* 0x000fe20000000000 */
[----:B------:R-:W-:Y:S01]  /*5300*/  UIADD3 UR30, UPT, UPT, UR13, UR59, URZ ;  /* 0x0000003b0d1e7290 */ /* 0x000fe2000fffe0ff */
[----:B-1----:R-:W-:Y:S01]  /*5310*/  IMAD.U32 R4, RZ, RZ, UR5 ;  /* 0x00000005ff047e24 */ /* 0x002fe2000f8e00ff */
[----:B------:R-:W-:Y:S01]  /*5320*/  SEL R10, R10, RZ, P0 ;  /* 0x000000ff0a0a7207 */ /* 0x000fe20000000000 */
[----:B------:R-:W-:Y:S01]  /*5330*/  UIADD3 UR20, UPT, UPT, UR14, UR62, URZ ;  /* 0x0000003e0e147290 */ /* 0x000fe2000fffe0ff */
[----:B------:R-:W-:Y:S01]  /*5340*/  LOP3.LUT R9, R9, R0, RZ, 0x3c, !PT ;  /* 0x0000000009097212 */ /* 0x000fe200078e3cff */
[----:B------:R-:W-:Y:S01]  /*5350*/  UMOV UR36, UR26 ;  /* 0x0000001a00247c82 */ /* 0x000fe20008000000 */
[----:B------:R-:W-:Y:S02]  /*5360*/  UPLOP3.LUT UP4, UPT, UPT, UPT, UPT, 0x80, 0x8 ;  /* 0x000000000008789c */ /* 0x000fe40003f8f070 */
[----:B------:R-:W-:Y:S01]  /*5370*/  IMAD.U32 R5, RZ, RZ, UR4 ;  /* 0x00000004ff057e24 */ /* 0x000fe2000f8e00ff */
[----:B------:R-:W-:Y:S04]  /*5380*/  @!P1 R2UR UR4, R4 ;  /* 0x00000000040492ca */ /* 0x000fe800000e0000 */
[----:B------:R-:W-:Y:S11]  /*5390*/  @!P1 R2UR UR5, R5 ;  /* 0x00000000050592ca */ /* 0x000ff600000e0000 */
[----:B------:R-:W-:Y:S02]  /*53a0*/  @!UPT UIADD3 URZ, UPT, UPT, URZ, URZ, URZ ;  /* 0x000000fffffff290 */ /* 0x000fe4000fffe0ff */
[----:B------:R1:W-:Y:S01]  /*53b0*/  @!UP0 UTMALDG.3D [UR8], [UR4], desc[UR6] ;  /* 0x00000608040085b4 */ /* 0x0003e20008011000 */
[----:B------:R1:W-:Y:S01]  /*53c0*/  @!P1 SYNCS.ARRIVE.TRANS64.RED.A0TR RZ, [UR21+0x118], R3 ;  /* 0x00011803ffff99a7 */ /* 0x0003e20008300415 */
[----:B------:R-:W-:Y:S01]  /*53d0*/  SYNCS.ARRIVE.TRANS64.RED.A1T0 RZ, [UR38], RZ ;  /* 0x000000ffffff79a7 */ /* 0x000fe20008100426 */
[----:B------:R-:W-:Y:S05]  /*53e0*/  BRA.U UP2, `(.L_x_97) ;  /* 0xfffffff502147547 */ /* 0x000fea000b83ffff */
[----:B-1----:R-:W-:-:S04]  /*53f0*/  SHF.L.U32 R3, R11, 0x1f, RZ ;  /* 0x0000001f0b037819 */ /* 0x002fc800000006ff */
[----:B------:R-:W1:Y:S02]  /*5400*/  SYNCS.PHASECHK.TRANS64.TRYWAIT P0, [UR21+0x120], R3 ;  /* 0x00012003ff0075a7 */ /* 0x000e640008001115 */
[----:B-1----:R-:W-:Y:S05]  /*5410*/  @!P0 BRA `(.L_x_98) ;  /* 0x0000003800648947 */ /* 0x002fea0003800000 */
.L_x_186:
[----:B-1----:R-:W-:-:S07]  /*5420*/  MOV R0, UR21 ;  /* 0x0000001500007c02 */ /* 0x002fce0008000f00 */
.L_x_99:
[----:B-1----:R-:W-:-:S04]  /*5430*/  SHF.L.U32 R3, R11, 0x1f, RZ ;  /* 0x0000001f0b037819 */ /* 0x002fc800000006ff */
[----:B------:R1:W2:Y:S03]  /*5440*/  SYNCS.PHASECHK.TRANS64.TRYWAIT P0, [R0+URZ+0x128], R3 ;  /* 0x00012803000075a7 */ /* 0x0002a600080011ff */
[----:B--2---:R-:W-:Y:S05]  /*5450*/  @!P0 NANOSLEEP.SYNCS 0x989680 ;  /* 0x009896800000895d */ /* 0x004fea0003900000 */
[----:B------:R-:W2:Y:S02]  /*5460*/  @!P0 SYNCS.PHASECHK.TRANS64 P0, [R0+URZ+0x128], R3 ;  /* 0x00012803000085a7 */ /* 0x000ea400080010ff */
[----:B--23--:R-:W-:Y:S05]  /*5470*/  @P0 EXIT ;  /* 0x000000000000094d */ /* 0x00cfea0003800000 */
[----:B------:R-:W-:Y:S05]  /*5480*/  BRA `(.L_x_99) ;  /* 0xfffffffc00e87947 */ /* 0x000fea000383ffff */
.L_x_88:
[----:B------:R-:W-:-:S06]  /*5490*/  UISETP.GE.AND UP0, UPT, UR18, 0x4, UPT ;  /* 0x000000041200788c */ /* 0x000fcc000bf06270 */
[----:B------:R-:W-:-:S13]  /*54a0*/  PLOP3.LUT P0, PT, PT, PT, UP0, 0x80, 0x8 ;  /* 0x000000000008781c */ /* 0x000fda0003f0f008 */
[----:B-1----:R-:W-:Y:S05]  /*54b0*/  @!P0 EXIT ;  /* 0x000000000000894d */ /* 0x002fea0003800000 */
[----:B------:R-:W1:Y:S08]  /*54c0*/  S2UR UR4, SR_CgaCtaId ;  /* 0x00000000000479c3 */ /* 0x000e700000008800 */
[----:B------:R-:W-:Y:S01]  /*54d0*/  BAR.SYNC.DEFER_BLOCKING 0x6, 0xa0 ;  /* 0x0182800000007b1d */ /* 0x000fe20000010000 */
[C---:B------:R-:W-:Y:S01]  /*54e0*/  IMAD.SHL.U32 R7, R93.reuse, 0x40, RZ ;  /* 0x000000405d077824 */ /* 0x040fe200078e00ff */
[C---:B------:R-:W-:Y:S01]  /*54f0*/  LOP3.LUT R95, R93.reuse, 0x60, RZ, 0xc0, !PT ;  /* 0x000000605d5f7812 */ /* 0x040fe200078ec0ff */
[----:B------:R-:W-:-:S02]  /*5500*/  IMAD.SHL.U32 R4, R93, 0x20, RZ ;  /* 0x000000205d047824 */ /* 0x000fc400078e00ff */
[----:B------:R-:W-:Y:S02]  /*5510*/  HFMA2 R36, -RZ, RZ, 0, 0 ;  /* 0x00000000ff247431 */ /* 0x000fe400000001ff */
[----:B------:R-:W-:Y:S01]  /*5520*/  IMAD.SHL.U32 R6, R93, 0x2, RZ ;  /* 0x000000025d067824 */ /* 0x000fe200078e00ff */
[----:B------:R-:W-:Y:S01]  /*5530*/  UMOV UR44, 0x400 ;  /* 0x00000400002c7882 */ /* 0x000fe20000000000 */
[----:B------:R-:W2:Y:S01]  /*5540*/  LDC.64 R82, c[0x0][0x8b0] ;  /* 0x00022c00ff527b82 */ /* 0x000ea20000000a00 */
[----:B------:R-:W-:Y:S01]  /*5550*/  LOP3.LUT R5, R7, 0x180, RZ, 0xc0, !PT ;  /* 0x0000018007057812 */ /* 0x000fe200078ec0ff */
[----:B------:R-:W-:Y:S01]  /*5560*/  IMAD.U32 R37, R93, 0x10000, RZ ;  /* 0x000100005d257824 */ /* 0x000fe200078e00ff */
[----:B------:R-:W-:Y:S01]  /*5570*/  LOP3.LUT R4, R4, 0xc00, RZ, 0xc0, !PT ;  /* 0x00000c0004047812 */ /* 0x000fe200078ec0ff */
[----:B------:R-:W-:Y:S01]  /*5580*/  IMAD.MOV.U32 R92, RZ, RZ, RZ ;  /* 0x000000ffff5c7224 */ /* 0x000fe200078e00ff */
[----:B------:R-:W-:Y:S01]  /*5590*/  LOP3.LUT R6, R5, 0x20, R6, 0xf8, !PT ;  /* 0x0000002005067812 */ /* 0x000fe200078ef806 */
[----:B------:R-:W-:Y:S01]  /*55a0*/  IMAD.SHL.U32 R5, R93, 0x8, RZ ;  /* 0x000000085d057824 */ /* 0x000fe200078e00ff */
[----:B------:R-:W-:Y:S01]  /*55b0*/  LOP3.LUT R4, R4, 0x40, R7, 0xf8, !PT ;  /* 0x0000004004047812 */ /* 0x000fe200078ef807 */
[----:B------:R-:W3:Y:S01]  /*55c0*/  LDC.64 R80, c[0x0][0x8a8] ;  /* 0x00022a00ff507b82 */ /* 0x000ee20000000a00 */
[----:B------:R-:W-:Y:S01]  /*55d0*/  LOP3.LUT R37, R37, 0x600000, RZ, 0xc0, !PT ;  /* 0x0060000025257812 */ /* 0x000fe200078ec0ff */
[----:B------:R-:W-:Y:S01]  /*55e0*/  IMAD.MOV.U32 R87, RZ, RZ, RZ ;  /* 0x000000ffff577224 */ /* 0x000fe200078e00ff */
[----:B------:R-:W-:-:S02]  /*55f0*/  LOP3.LUT R5, R6, 0x30, R5, 0x78, !PT ;  /* 0x0000003006057812 */ /* 0x000fc400078e7805 */
[----:B------:R-:W-:Y:S02]  /*5600*/  CS2R R90, SRZ ;  /* 0x00000000005a7805 */ /* 0x000fe4000001ff00 */
[----:B------:R-:W-:Y:S01]  /*5610*/  LOP3.LUT R4, R4, 0x200, R7, 0xf8, !PT ;  /* 0x0000020004047812 */ /* 0x000fe200078ef807 */
[----:B------:R-:W-:Y:S01]  /*5620*/  IMAD.MOV.U32 R89, RZ, RZ, RZ ;  /* 0x000000ffff597224 */ /* 0x000fe200078e00ff */
[----:B------:R-:W-:Y:S01]  /*5630*/  LOP3.LUT R93, R93, 0x2, RZ, 0xc0, !PT ;  /* 0x000000025d5d7812 */ /* 0x000fe200078ec0ff */
[----:B-1----:R-:W-:Y:S01]  /*5640*/  ULEA UR44, UR4, UR44, 0x18 ;  /* 0x0000002c042c7291 */ /* 0x002fe2000f8ec0ff */
[----:B------:R-:W-:Y:S01]  /*5650*/  LOP3.LUT R71, R4, R5, RZ, 0xfc, !PT ;  /* 0x0000000504477212 */ /* 0x000fe200078efcff */
[----:B------:R-:W1:Y:S01]  /*5660*/  LDCU UR57, c[0x0][0x370] ;  /* 0x00006e00ff3977ac */ /* 0x000e620008000800 */
[----:B------:R-:W-:Y:S01]  /*5670*/  IADD3 R88, PT, PT, -R93, RZ, RZ ;  /* 0x000000ff5d587210 */ /* 0x000fe20007ffe1ff */
[----:B------:R-:W-:Y:S01]  /*5680*/  UIADD3 UR4, UPT, UPT, UR44, 0x2200, URZ ;  /* 0x000022002c047890 */ /* 0x000fe2000fffe0ff */
[----:B------:R-:W4:Y:S04]  /*5690*/  LDCU UR43, c[0x0][0xb0c] ;  /* 0x00016180ff2b77ac */ /* 0x000f280008000800 */
[----:B------:R-:W1:Y:S01]  /*56a0*/  LDS R0, [UR44+0x1f0] ;  /* 0x0001f02cff007984 */ /* 0x000e620008000800 */
[----:B------:R-:W-:Y:S01]  /*56b0*/  IMAD.U32 R94, RZ, RZ, UR4 ;  /* 0x00000004ff5e7e24 */ /* 0x000fe2000f8e00ff */
[----:B------:R-:W1:Y:S01]  /*56c0*/  LDCU UR39, c[0x0][0xb30] ;  /* 0x00016600ff2777ac */ /* 0x000e620008000800 */
[----:B------:R-:W1:Y:S01]  /*56d0*/  LDCU.64 UR46, c[0x0][0x888] ;  /* 0x00011100ff2e77ac */ /* 0x000e620008000a00 */
[----:B------:R-:W1:Y:S01]  /*56e0*/  LDCU.64 UR40, c[0x0][0xb28] ;  /* 0x00016500ff2877ac */ /* 0x000e620008000a00 */
[----:B------:R-:W1:Y:S01]  /*56f0*/  LDCU.64 UR60, c[0x0][0x890] ;  /* 0x00011200ff3c77ac */ /* 0x000e620008000a00 */
[----:B------:R-:W1:Y:S01]  /*5700*/  LDCU.128 UR52, c[0x0][0xb10] ;  /* 0x00016200ff3477ac */ /* 0x000e620008000c00 */
[----:B------:R-:W1:Y:S01]  /*5710*/  LDCU UR56, c[0x0][0x374] ;  /* 0x00006e80ff3877ac */ /* 0x000e620008000800 */
[----:B------:R-:W-:Y:S01]  /*5720*/  UIADD3 UR63, UPT, UPT, UR44, 0x200, URZ ;  /* 0x000002002c3f7890 */ /* 0x000fe2000fffe0ff */
[----:B-1234-:R-:W-:-:S11]  /*5730*/  IMAD.IADD R37, R0, 0x1, R37 ;  /* 0x0000000100257824 */ /* 0x01efd600078e0225 */
.L_x_125:
[----:B------:R-:W-:Y:S02]  /*5740*/  LEA R3, R87, UR44, 0x3 ;  /* 0x0000002c57037c11 */ /* 0x000fe4000f8e18ff */
[----:B------:R-:W-:Y:S02]  /*5750*/  SHF.L.U32 R0, R91, 0x1f, RZ ;  /* 0x0000001f5b007819 */ /* 0x000fe400000006ff */
[----:B------:R-:W-:Y:S02]  /*5760*/  LEA R5, R87, UR44, 0x4 ;  /* 0x0000002c57057c11 */ /* 0x000fe4000f8e20ff */
[----:B-1----:R-:W1:Y:S02]  /*5770*/  SYNCS.PHASECHK.TRANS64.TRYWAIT P0, [R3+URZ+0x140], R0 ;  /* 0x00014000030075a7 */ /* 0x002e6400080011ff */
[----:B-1----:R-:W-:Y:S05]  /*5780*/  @!P0 BRA `(.L_x_100) ;  /* 0x0000003400a08947 */ /* 0x002fea0003800000 */
.L_x_187:
[----:B------:R-:W2:Y:S01]  /*5790*/  LDS.128 R4, [R5+0x1d0] ;  /* 0x0001d00005047984 */ /* 0x000ea20000000c00 */
[----:B------:R-:W-:Y:S01]  /*57a0*/  UISETP.GE.AND UP0, UPT, UR42, 0x1, UPT ;  /* 0x000000012a00788c */ /* 0x000fe2000bf06270 */
[----:B------:R-:W-:Y:S01]  /*57b0*/  @!PT LDS RZ, [RZ] ;  /* 0x00000000fffff984 */ /* 0x000fe20000000800 */
[----:B------:R-:W-:Y:S01]  /*57c0*/  @!PT LDS RZ, [RZ] ;  /* 0x00000000fffff984 */ /* 0x000fe20000000800 */
[----:B------:R-:W-:Y:S01]  /*57d0*/  @!PT LDS RZ, [RZ] ;  /* 0x00000000fffff984 */ /* 0x000fe20000000800 */
[----:B------:R-:W-:Y:S01]  /*57e0*/  @!PT LDS RZ, [RZ] ;  /* 0x00000000fffff984 */ /* 0x000fe20000000800 */
[----:B------:R3:W-:Y:S06]  /*57f0*/  MEMBAR.ALL.CTA ;  /* 0x0000000000007992 */ /* 0x0007ec0000008000 */
[----:B---3--:R-:W3:Y:S01]  /*5800*/  FENCE.VIEW.ASYNC.S ;  /* 0x00000000000073c6 */ /* 0x008ee20000000000 */
[----:B--2---:R-:W-:Y:S11]  /*5810*/  LOP3.LUT P0, RZ, R6, 0x1, RZ, 0xc0, !PT ;  /* 0x0000000106ff7812 */ /* 0x004ff6000780c0ff */
[----:B------:R-:W-:Y:S02]  /*5820*/  @!UPT UIADD3 URZ, UPT, UPT, URZ, URZ, URZ ;  /* 0x000000fffffff290 */ /* 0x000fe4000fffe0ff */
[----:B---3--:R-:W-:Y:S01]  /*5830*/  VOTEU.ANY UP1, P0 ;  /* 0x0000000000ff7886 */ /* 0x008fe20000020100 */
[----:B------:R-:W-:Y:S01]  /*5840*/  PLOP3.LUT P0, PT, PT, PT, UP1, 0x80, 0x8 ;  /* 0x000000000008781c */ /* 0x000fe20003f0f018 */
[----:B------:R-:W-:Y:S11]  /*5850*/  UP2UR UR45, UPR, URZ, 0x2 ;  /* 0x00000002ff2d7883 */ /* 0x000ff60008000000 */
[----:B------:R-:W-:Y:S01]  /*5860*/  @!UPT UIADD3 URZ, UPT, UPT, URZ, URZ, URZ ;  /* 0x000000fffffff290 */ /* 0x000fe2000fffe0ff */
[----:B-1----:R-:W-:Y:S02]  /*5870*/  @P0 SHF.R.U32.HI R0, RZ, 0x10, R5 ;  /* 0x00000010ff000819 */ /* 0x002fe40000011605 */
        /* <DEDUP_REMOVED lines=12> */
[----:B------:R-:W2:Y:S01]  /*5940*/  LDCU UR12, c[0x0][0xb20] ;  /* 0x00016400ff0c77ac */ /* 0x000ea20008000800 */
[----:B------:R-:W-:Y:S02]  /*5950*/  UIMAD.WIDE.U32 UR4, UR56, UR55, URZ ;  /* 0x00000037380472a5 */ /* 0x000fe4000f8e00ff */
[----:B------:R-:W-:Y:S02]  /*5960*/  UIMAD.WIDE.U32 UR6, UR57, UR52, URZ ;  /* 0x00000034390672a5 */ /* 0x000fe4000f8e00ff */
[----:B------:R-:W-:Y:S02]  /*5970*/  UISETP.NE.AND UP0, UPT, UR54, 0x1, UPT ;  /* 0x000000013600788c */ /* 0x000fe4000bf05270 */
[----:B------:R-:W-:Y:S02]  /*5980*/  UIMAD.WIDE.U32 UR8, UR37, UR55, URZ ;  /* 0x00000037250872a5 */ /* 0x000fe4000f8e00ff */
[----:B------:R-:W-:Y:S02]  /*5990*/  UIMAD.WIDE.U32 UR10, UR38, UR52, URZ ;  /* 0x00000034260a72a5 */ /* 0x000fe4000f8e00ff */
[----:B------:R-:W-:Y:S02]  /*59a0*/  UISETP.NE.AND UP1, UPT, UR43, 0x1, UPT ;  /* 0x000000012b00788c */ /* 0x000fe4000bf25270 */
[----:B------:R-:W-:Y:S01]  /*59b0*/  UISETP.NE.AND UP2, UPT, UR42, 0x1, UPT ;  /* 0x000000012a00788c */ /* 0x000fe2000bf45270 */
[----:B------:R-:W-:Y:S02]  /*59c0*/  UMOV UR4, UR5 ;  /* 0x0000000500047c82 */ /* 0x000fe40008000000 */
[----:B--2---:R-:W-:Y:S03]  /*59d0*/  USHF.R.U32.HI UR5, URZ, UR12, UR4 ;  /* 0x0000000cff057299 */ /* 0x004fe60008011604 */
[----:B------:R-:W-:Y:S02]  /*59e0*/  UMOV UR4, UR7 ;  /* 0x0000000700047c82 */ /* 0x000fe40008000000 */
[----:B------:R-:W-:Y:S02]  /*59f0*/  USHF.R.U32.HI UR7, URZ, UR53, UR4 ;  /* 0x00000035ff077299 */ /* 0x000fe40008011604 */
[----:B------:R-:W-:Y:S02]  /*5a00*/  USEL UR4, UR56, UR5, !UP0 ;  /* 0x0000000538047287 */ /* 0x000fe4000c000000 */
[----:B------:R-:W-:Y:S01]  /*5a10*/  USEL UR7, UR57, UR7, !UP1 ;  /* 0x0000000739077287 */ /* 0x000fe2000c800000 */
[----:B------:R-:W-:Y:S01]  /*5a20*/  UMOV UR5, UR9 ;  /* 0x0000000900057c82 */ /* 0x000fe20008000000 */
[----:B------:R-:W-:Y:S02]  /*5a30*/  UIMAD.WIDE.U32 UR8, UR4, UR40, URZ ;  /* 0x00000028040872a5 */ /* 0x000fe4000f8e00ff */
[----:B------:R-:W-:Y:S03]  /*5a40*/  USHF.R.U32.HI UR6, URZ, UR12, UR5 ;  /* 0x0000000cff067299 */ /* 0x000fe60008011605 */
[----:B------:R-:W-:Y:S01]  /*5a50*/  UMOV UR5, UR11 ;  /* 0x0000000b00057c82 */ /* 0x000fe20008000000 */
[----:B------:R-:W-:Y:S02]  /*5a60*/  UIMAD.WIDE.U32 UR10, UR7, UR40, URZ ;  /* 0x00000028070a72a5 */ /* 0x000fe4000f8e00ff */
[----:B------:R-:W-:Y:S02]  /*5a70*/  USHF.R.U32.HI UR12, URZ, UR53, UR5 ;  /* 0x00000035ff0c7299 */ /* 0x000fe40008011605 */
[----:B------:R-:W-:Y:S01]  /*5a80*/  USEL UR6, UR37, UR6, !UP0 ;  /* 0x0000000625067287 */ /* 0x000fe2000c000000 */
[----:B------:R-:W-:Y:S02]  /*5a90*/  UMOV UR5, UR9 ;  /* 0x0000000900057c82 */ /* 0x000fe40008000000 */
[----:B------:R-:W-:Y:S01]  /*5aa0*/  UMOV UR10, UR11 ;  /* 0x0000000b000a7c82 */ /* 0x000fe20008000000 */
[----:B------:R-:W-:Y:S02]  /*5ab0*/  @UP2 USHF.R.U32.HI UR4, URZ, UR41, UR5 ;  /* 0x00000029ff042299 */ /* 0x000fe40008011605 */
[----:B------:R-:W-:Y:S02]  /*5ac0*/  @UP2 USHF.R.U32.HI UR7, URZ, UR41, UR10 ;  /* 0x00000029ff072299 */ /* 0x000fe4000801160a */
[----:B------:R-:W-:Y:S02]  /*5ad0*/  UIMAD UR4, UR42, UR4, URZ ;  /* 0x000000042a0472a4 */ /* 0x000fe4000f8e02ff */
[----:B------:R-:W-:Y:S02]  /*5ae0*/  UIMAD.WIDE.U32 UR10, UR6, UR40, URZ ;  /* 0x00000028060a72a5 */ /* 0x000fe4000f8e00ff */
[----:B------:R-:W-:Y:S02]  /*5af0*/  USEL UR5, UR38, UR12, !UP1 ;  /* 0x0000000c26057287 */ /* 0x000fe4000c800000 */
[----:B------:R-:W-:Y:S02]  /*5b00*/  UIMAD UR8, UR42, UR7, URZ ;  /* 0x000000072a0872a4 */ /* 0x000fe4000f8e02ff */
[----:B------:R-:W-:Y:S03]  /*5b10*/  UISETP.GE.AND UP0, UPT, UR6, UR4, UPT ;  /* 0x000000040600728c */ /* 0x000fe6000bf06270 */
[----:B------:R-:W-:Y:S01]  /*5b20*/  UMOV UR4, UR11 ;  /* 0x0000000b00047c82 */ /* 0x000fe20008000000 */
[----:B------:R-:W-:Y:S02]  /*5b30*/  UISETP.GE.OR UP0, UPT, UR5, UR8, UP0 ;  /* 0x000000080500728c */ /* 0x000fe40008706670 */
[----:B------:R-:W-:Y:S02]  /*5b40*/  USHF.R.U32.HI UR4, URZ, UR41, UR4 ;  /* 0x00000029ff047299 */ /* 0x000fe40008011604 */
[----:B------:R-:W-:Y:S02]  /*5b50*/  UIMAD.WIDE.U32 UR8, UR5, UR40, URZ ;  /* 0x00000028050872a5 */ /* 0x000fe4000f8e00ff */
[----:B------:R-:W-:Y:S02]  /*5b60*/  USEL UR11, UR6, UR4, !UP2 ;  /* 0x00000004060b7287 */ /* 0x000fe4000d000000 */
[----:B------:R-:W-:Y:S02]  /*5b70*/  UIADD3 UR8, UPT, UPT, -UR5, URZ, URZ ;  /* 0x000000ff05087290 */ /* 0x000fe4000fffe1ff */
[----:B------:R-:W-:Y:S01]  /*5b80*/  UIADD3 UR10, UPT, UPT, -UR11, URZ, URZ ;  /* 0x000000ff0b0a7290 */ /* 0x000fe2000fffe1ff */
[----:B------:R-:W-:Y:S01]  /*5b90*/  @!UP0 UMOV UR4, UR9 ;  /* 0x0000000900048c82 */ /* 0x000fe20008000000 */
[----:B------:R-:W-:Y:S02]  /*5ba0*/  UIADD3 UR9, UPT, UPT, -UR6, URZ, URZ ;  /* 0x000000ff06097290 */ /* 0x000fe4000fffe1ff */
[----:B------:R-:W-:Y:S02]  /*5bb0*/  @!UP0 USHF.R.U32.HI UR4, URZ, UR41, UR4 ;  /* 0x00000029ff048299 */ /* 0x000fe40008011604 */
[----:B------:R-:W-:Y:S02]  /*5bc0*/  UIMAD UR10, UR42, UR10, UR6 ;  /* 0x0000000a2a0a72a4 */ /* 0x000fe4000f8e0206 */
[----:B------:R-:W-:Y:S04]  /*5bd0*/  @!UP0 USEL UR4, UR5, UR4, !UP2 ;  /* 0x0000000405048287 */ /* 0x000fe8000d000000 */
[----:B------:R-:W-:Y:S02]  /*5be0*/  @!UP0 UIMAD UR10, UR7, UR10, UR4 ;  /* 0x0000000a070a82a4 */ /* 0x000fe4000f8e0204 */
[----:B------:R-:W-:Y:S02]  /*5bf0*/  @!UP0 UIADD3 UR11, UPT, UPT, UR11, -UR4, URZ ;  /* 0x800000040b0b8290 */ /* 0x000fe4000fffe0ff */
[----:B------:R-:W-:Y:S02]  /*5c00*/  UIMAD UR7, UR43, UR8, UR38 ;  /* 0x000000082b0772a4 */ /* 0x000fe4000f8e0226 */
[----:B------:R-:W-:Y:S02]  /*5c10*/  @!UP0 UIMAD UR6, UR11, UR42, UR5 ;  /* 0x0000002a0b0682a4 */ /* 0x000fe4000f8e0205 */
[----:B------:R-:W-:Y:S01]  /*5c20*/  UIMAD UR4, UR54, UR9, UR37 ;  /* 0x00000009360472a4 */ /* 0x000fe2000f8e0225 */
[----:B------:R-:W-:Y:S02]  /*5c30*/  @!UP0 UMOV UR5, UR10 ;  /* 0x0000000a00058c82 */ /* 0x000fe40008000000 */
[----:B------:R-:W-:Y:S02]  /*5c40*/  UIMAD UR38, UR5, UR43, UR7 ;  /* 0x0000002b052672a4 */ /* 0x000fe4000f8e0207 */
[----:B------:R-:W-:Y:S11]  /*5c50*/  UIMAD UR37, UR6, UR54, UR4 ;  /* 0x00000036062572a4 */ /* 0x000ff6000f8e0204 */
[----:B------:R-:W-:Y:S01]  /*5c60*/  @!UPT UIADD3 URZ, UPT, UPT, URZ, URZ, URZ ;  /* 0x000000fffffff290 */ /* 0x000fe2000fffe0ff */
.L_x_101:
[----:B------:R-:W-:Y:S01]  /*5c70*/  UISETP.NE.AND UP0, UPT, UR39, 0x1, UPT ;  /* 0x000000012700788c */ /* 0x000fe2000bf05270 */
[----:B------:R-:W-:Y:S01]  /*5c80*/  IADD3 R87, PT, PT, R87, 0x1, RZ ;  /* 0x0000000157577810 */ /* 0x000fe20007ffe0ff */
[----:B------:R-:W-:Y:S02]  /*5c90*/  USHF.L.U32 UR50, UR20, 0x6, URZ ;  /* 0x0000000614327899 */ /* 0x000fe400080006ff */
[----:B------:R-:W-:Y:S07]  /*5ca0*/  USHF.L.U32 UR49, UR30, 0x7, URZ ;  /* 0x000000071e317899 */ /* 0x000fee00080006ff */
[----:B------:R-:W2:Y:S01]  /*5cb0*/  @!UP0 LDCU.128 UR12, c[0x0][0xb10] ;  /* 0x00016200ff0c87ac */ /* 0x000ea20008000c00 */
[----:B------:R-:W3:Y:S01]  /*5cc0*/  @!UP0 LDCU UR5, c[0x0][0xb0c] ;  /* 0x00016180ff0587ac */ /* 0x000ee20008000800 */
[----:B------:R-:W4:Y:S01]  /*5cd0*/  @!UP0 LDCU UR10, c[0x0][0xb20] ;  /* 0x00016400ff0a87ac */ /* 0x000f220008000800 */
[----:B--2---:R-:W-:Y:S02]  /*5ce0*/  UIMAD.WIDE.U32 UR8, UR38, UR12, URZ ;  /* 0x0000000c260872a5 */ /* 0x004fe4000f8e00ff */
[----:B------:R-:W-:Y:S02]  /*5cf0*/  UIMAD.WIDE.U32 UR6, UR37, UR15, URZ ;  /* 0x0000000f250672a5 */ /* 0x000fe4000f8e00ff */
[----:B------:R-:W-:Y:S03]  /*5d00*/  @!UP0 UISETP.NE.AND UP1, UPT, UR14, 0x1, UPT ;  /* 0x000000010e00888c */ /* 0x000fe6000bf25270 */
[----:B------:R-:W-:Y:S01]  /*5d10*/  @!UP0 UMOV UR4, UR9 ;  /* 0x0000000900048c82 */ /* 0x000fe20008000000 */
[----:B---3--:R-:W-:Y:S02]  /*5d20*/  @!UP0 UISETP.NE.AND UP2, UPT, UR5, 0x1, UPT ;  /* 0x000000010500888c */ /* 0x008fe4000bf45270 */
[----:B------:R-:W-:Y:S01]  /*5d30*/  @!UP0 USHF.R.U32.HI UR4, URZ, UR13, UR4 ;  /* 0x0000000dff048299 */ /* 0x000fe20008011604 */
[----:B------:R-:W-:Y:S02]  /*5d40*/  @!UP0 UMOV UR6, UR7 ;  /* 0x0000000700068c82 */ /* 0x000fe40008000000 */
[----:B----4-:R-:W-:Y:S02]  /*5d50*/  @!UP0 USHF.R.U32.HI UR6, URZ, UR10, UR6 ;  /* 0x0000000aff068299 */ /* 0x010fe40008011606 */
[----:B------:R-:W-:Y:S02]  /*5d60*/  @!UP0 USEL UR7, UR38, UR4, !UP2 ;  /* 0x0000000426078287 */ /* 0x000fe4000d000000 */
[----:B------:R-:W-:Y:S04]  /*5d70*/  @!UP0 USEL UR6, UR37, UR6, !UP1 ;  /* 0x0000000625068287 */ /* 0x000fe8000c800000 */
[----:B------:R-:W-:Y:S02]  /*5d80*/  @!UP0 UIADD3 UR4, UPT, UPT, -UR7, UR6, URZ ;  /* 0x0000000607048290 */ /* 0x000fe4000fffe1ff */
[----:B------:R-:W-:Y:S02]  /*5d90*/  @!UP0 UIADD3 UR6, UPT, UPT, UR7, -UR6, URZ ;  /* 0x8000000607068290 */ /* 0x000fe4000fffe0ff */
[----:B------:R-:W-:Y:S02]  /*5da0*/  @!UP0 UIMAD UR38, UR4, UR5, UR38 ;  /* 0x00000005042682a4 */ /* 0x000fe4000f8e0226 */
[----:B------:R-:W-:Y:S02]  /*5db0*/  @!UP0 UIMAD UR37, UR6, UR14, UR37 ;  /* 0x0000000e062582a4 */ /* 0x000fe4000f8e0225 */
[----:B------:R-:W-:Y:S09]  /*5dc0*/  ULOP3.LUT UP0, URZ, UR63, 0x1b0, URZ, 0xc0, !UPT ;  /* 0x000001b03fff7892 */ /* 0x000ff2000f80c0ff */
[----:B------:R-:W-:Y:S05]  /*5dd0*/  BRA.U !UP0, `(.L_x_102) ;  /* 0x0000000108407547 */ /* 0x000fea000b800000 */
[----:B------:R-:W2:Y:S01]  /*5de0*/  LDCU.64 UR8, c[0x4][0x80] ;  /* 0x01001000ff0877ac */ /* 0x000ea20008000a00 */
[----:B------:R-:W-:Y:S01]  /*5df0*/  MOV R3, 0x0 ;  /* 0x0000000000037802 */ /* 0x000fe20000000f00 */
[----:B------:R-:W-:Y:S02]  /*5e00*/  HFMA2 R12, -RZ, RZ, 0, 5.9604644775390625e-08 ;  /* 0x00000001ff0c7431 */ /* 0x000fe400000001ff */
[----:B------:R-:W-:Y:S02]  /*5e10*/  IMAD.MOV.U32 R8, RZ, RZ, 0x70 ;  /* 0x00000070ff087424 */ /* 0x000fe400078e00ff */
[----:B------:R-:W-:Y:S01]  /*5e20*/  IMAD.MOV.U32 R13, RZ, RZ, RZ ;  /* 0x000000ffff0d7224 */ /* 0x000fe200078e00ff */
[----:B------:R-:W3:Y:S01]  /*5e30*/  LDCU.64 UR6, c[0x4][0x88] ;  /* 0x01001100ff0677ac */ /* 0x000ee20008000a00 */
[----:B------:R-:W4:Y:S01]  /*5e40*/  LDC.64 R2, c[0x4][R3] ;  /* 0x0100000003027b82 */ /* 0x000f220000000a00 */
[----:B------:R-:W1:Y:S01]  /*5e50*/  LDCU.64 UR4, c[0x4][0x8] ;  /* 0x01000100ff0477ac */ /* 0x000e620008000a00 */
[----:B--2---:R-:W-:Y:S01]  /*5e60*/  MOV R5, UR9 ;  /* 0x0000000900057c02 */ /* 0x004fe20008000f00 */
[----:B------:R-:W-:Y:S01]  /*5e70*/  IMAD.U32 R4, RZ, RZ, UR8 ;  /* 0x00000008ff047e24 */ /* 0x000fe2000f8e00ff */
[----:B---3--:R-:W-:Y:S01]  /*5e80*/  MOV R7, UR7 ;  /* 0x0000000700077c02 */ /* 0x008fe20008000f00 */
[----:B------:R-:W-:Y:S01]  /*5e90*/  IMAD.U32 R6, RZ, RZ, UR6 ;  /* 0x00000006ff067e24 */ /* 0x000fe2000f8e00ff */
[----:B-1----:R-:W-:Y:S01]  /*5ea0*/  MOV R11, UR5 ;  /* 0x00000005000b7c02 */ /* 0x002fe20008000f00 */
[----:B------:R-:W-:Y:S02]  /*5eb0*/  IMAD.U32 R10, RZ, RZ, UR4 ;  /* 0x00000004ff0a7e24 */ /* 0x000fe4000f8e00ff */
[----:B------:R-:W-:Y:S07]  /*5ec0*/  LEPC R20, `(.L_x_102) ;  /* 0x000000001014794e */ /* 0x000fee0000000000 */
[----:B----45:R-:W-:Y:S05]  /*5ed0*/  CALL.ABS.NOINC R2 ;  /* 0x0000000002007343 */ /* 0x030fea0003c00000 */
.L_x_102:
[----:B------:R-:W-:Y:S01]  /*5ee0*/  LOP3.LUT P0, RZ, R94, 0x1b0, RZ, 0xc0, !PT ;  /* 0x000001b05eff7812 */ /* 0x000fe2000780c0ff */
[----:B------:R-:W-:Y:S11]  /*5ef0*/  BSSY.RECONVERGENT B6, `(.L_x_103) ;  /* 0x0000013000067945 */ /* 0x000ff60003800200 */
[----:B------:R-:W-:Y:S01]  /*5f00*/  @!UPT UIADD3 URZ, UPT, UPT, URZ, URZ, URZ ;  /* 0x000000fffffff290 */ /* 0x000fe2000fffe0ff */
[----:B------:R-:W-:Y:S05]  /*5f10*/  @!P0 BRA `(.L_x_104) ;  /* 0x0000000000408947 */ /* 0x000fea0003800000 */
        /* <DEDUP_REMOVED lines=16> */
.L_x_104:
[----:B------:R-:W-:Y:S05]  /*6020*/  BSYNC.RECONVERGENT B6 ;  /* 0x0000000000067941 */ /* 0x000fea0003800200 */
.L_x_103:
[----:B------:R-:W-:Y:S01]  /*6030*/  R2UR UR4, R86 ;  /* 0x00000000560472ca */ /* 0x000fe200000e0000 */
[----:B------:R-:W-:Y:S01]  /*6040*/  UISETP.NE.U32.AND UP0, UPT, UR60, URZ, UPT ;  /* 0x000000ff3c00728c */ /* 0x000fe2000bf05070 */
[----:B------:R-:W-:Y:S02]  /*6050*/  ISETP.NE.U32.AND P4, PT, R82, RZ, PT ;  /* 0x000000ff5200720c */ /* 0x000fe40003f85070 */
[----:B------:R-:W-:Y:S01]  /*6060*/  ISETP.NE.U32.AND P2, PT, RZ, UR46, PT ;  /* 0x0000002eff007c0c */ /* 0x000fe2000bf45070 */
[----:B------:R-:W-:Y:S01]  /*6070*/  UISETP.NE.AND.EX UP1, UPT, UR61, URZ, UPT, UP0 ;  /* 0x000000ff3d00728c */ /* 0x000fe2000bf25300 */
[----:B------:R-:W-:Y:S01]  /*6080*/  ISETP.NE.AND.EX P4, PT, R83, RZ, PT, P4 ;  /* 0x000000ff5300720c */ /* 0x000fe20003f85340 */
[----:B------:R-:W-:Y:S01]  /*6090*/  UPLOP3.LUT UP0, UPT, UPT, UPT, UPT, 0x40, 0x4 ;  /* 0x000000000004789c */ /* 0x000fe20003f0e870 */
[----:B------:R-:W-:Y:S05]  /*60a0*/  ISETP.NE.AND.EX P2, PT, RZ, UR47, PT, P2 ;  /* 0x0000002fff007c0c */ /* 0x000fea000bf45320 */
[----:B------:R-:W-:Y:S06]  /*60b0*/  UISETP.NE.AND UP2, UPT, UR4, URZ, UPT ;  /* 0x000000ff0400728c */ /* 0x000fec000bf45270 */
[----:B------:R-:W-:Y:S05]  /*60c0*/  PLOP3.LUT P1, PT, PT, PT, UP2, 0x80, 0x8 ;  /* 0x000000000008781c */ /* 0x000fea0003f2f028 */
[----:B------:R-:W-:Y:S06]  /*60d0*/  @UP2 UPLOP3.LUT UP0, UPT, UPT, UPT, UP1, 0x80, 0x8 ;  /* 0x000000000008289c */ /* 0x000fec0003f0f010 */
[----:B------:R-:W-:Y:S01]  /*60e0*/  PLOP3.LUT P0, PT, PT, PT, UP0, 0x80, 0x8 ;  /* 0x000000000008781c */ /* 0x000fe20003f0f008 */
[----:B------:R-:W-:Y:S01]  /*60f0*/  @!UPT UIADD3 URZ, UPT, UPT, URZ, URZ, URZ ;  /* 0x000000fffffff290 */ /* 0x000fe2000fffe0ff */
[----:B------:R-:W-:Y:S11]  /*6100*/  BRA.U !UP1, `(.L_x_105) ;  /* 0x00000001093c7547 */ /* 0x000ff6000b800000 */
[----:B------:R-:W-:Y:S01]  /*6110*/  UISETP.NE.U32.AND UP0, UPT, UR46, URZ, UPT ;  /* 0x000000ff2e00728c */ /* 0x000fe2000bf05070 */
[----:B-1----:R-:W-:Y:S01]  /*6120*/  HFMA2 R0, -RZ, RZ, 0, 5.9604644775390625e-08 ;  /* 0x00000001ff007431 */ /* 0x002fe200000001ff */
[----:B------:R-:W1:Y:S01]  /*6130*/  LDCU.64 UR8, c[0x0][0x358] ;  /* 0x00006b00ff0877ac */ /* 0x000e620008000a00 */
[----:B------:R-:W-:Y:S01]  /*6140*/  IMAD.MOV.U32 R84, RZ, RZ, 0x1 ;  /* 0x00000001ff547424 */ /* 0x000fe200078e00ff */
[----:B------:R-:W-:Y:S06]  /*6150*/  UISETP.NE.AND.EX UP0, UPT, UR47, URZ, UPT, UP0 ;  /* 0x000000ff2f00728c */ /* 0x000fec000bf05300 */
        /* <DEDUP_REMOVED lines=9> */
[----:B--23--:R-:W-:Y:S02]  /*61f0*/  @!P3 IMAD.U32 R41, RZ, RZ, UR4 ;  /* 0x00000004ff29be24 */ /* 0x00cfe4000f8e00ff */
.L_x_105:
[----:B------:R-:W-:Y:S05]  /*6200*/  @!P4 BRA `(.L_x_106) ;  /* 0x000000000024c947 */ /* 0x000fea0003800000 */
[----:B------:R-:W-:Y:S01]  /*6210*/  ISETP.NE.U32.AND P3, PT, R80, RZ, PT ;  /* 0x000000ff5000720c */ /* 0x000fe20003f65070 */
[----:B------:R-:W2:Y:S03]  /*6220*/  LDCU.64 UR4, c[0x0][0x358] ;  /* 0x00006b00ff0477ac */ /* 0x000ea60008000a00 */
[----:B------:R-:W-:Y:S11]  /*6230*/  ISETP.NE.AND.EX P3, PT, R81, RZ, PT, P3 ;  /* 0x000000ff5100720c */ /* 0x000ff60003f65330 */
[----:B------:R-:W-:Y:S02]  /*6240*/  @!UPT UIADD3 URZ, UPT, UPT, URZ, URZ, URZ ;  /* 0x000000fffffff290 */ /* 0x000fe4000fffe0ff */
[----:B------:R-:W3:Y:S01]  /*6250*/  @P3 LDC.64 R2, c[0x0][0x8a8] ;  /* 0x00022a00ff023b82 */ /* 0x000ee20000000a00 */
[----:B-1----:R-:W-:Y:S04]  /*6260*/  @P3 IMAD R0, R82, UR36, RZ ;  /* 0x0000002452003c24 */ /* 0x002fe8000f8e02ff */
[----:B---3--:R-:W-:Y:S05]  /*6270*/  @P3 IMAD.WIDE R2, R0, 0x4, R2 ;  /* 0x0000000400023825 */ /* 0x008fea00078e0202 */
[----:B--2--5:R2:W5:Y:S02]  /*6280*/  @P3 LDG.E R38, desc[UR4][R2.64] ;  /* 0x0000000402263981 */ /* 0x024564000c1e1900 */
[----:B--2---:R-:W3:Y:S02]  /*6290*/  @!P3 LDC R38, c[0x0][0x8a0] ;  /* 0x00022800ff26bb82 */ /* 0x004ee40000000800 */
.L_x_106:
[----:B-----5:R-:W-:Y:S01]  /*62a0*/  FSETP.NEU.AND P4, PT, R41, RZ, PT ;  /* 0x000000ff2900720b */ /* 0x020fe20003f8d000 */
[----:B------:R-:W-:Y:S01]  /*62b0*/  BSSY B1, `(.L_x_107) ;  /* 0x0000042000017945 */ /* 0x000fe20003800000 */
[----:B------:R-:W-:Y:S01]  /*62c0*/  SEL R5, RZ, 0xffffffff, P2 ;  /* 0xffffffffff057807 */ /* 0x000fe20001000000 */
[----:B------:R-:W-:Y:S01]  /*62d0*/  IMAD.MOV.U32 R102, RZ, RZ, 0x1 ;  /* 0x00000001ff667424 */ /* 0x000fe200078e00ff */
[----:B------:R-:W-:Y:S02]  /*62e0*/  LOP3.LUT P3, RZ, R84, 0xff, RZ, 0xc0, !PT ;  /* 0x000000ff54ff7812 */ /* 0x000fe4000786c0ff */
[----:B------:R-:W-:Y:S02]  /*62f0*/  CS2R R78, SRZ ;  /* 0x00000000004e7805 */ /* 0x000fe4000001ff00 */
[----:B------:R-:W-:Y:S02]  /*6300*/  @P1 SEL R4, RZ, 0xffffffff, P4 ;  /* 0xffffffffff041807 */ /* 0x000fe40002000000 */
[----:B------:R-:W-:Y:S02]  /*6310*/  CS2R R76, SRZ ;  /* 0x00000000004c7805 */ /* 0x000fe4000001ff00 */
[----:B------:R-:W-:Y:S02]  /*6320*/  LEA R2, R90, UR44, 0x3 ;  /* 0x0000002c5a027c11 */ /* 0x000fe4000f8e18ff */
[----:B------:R-:W-:Y:S02]  /*6330*/  CS2R R74, SRZ ;  /* 0x00000000004a7805 */ /* 0x000fe4000001ff00 */
[----:B------:R-:W-:Y:S02]  /*6340*/  @P0 SEL R4, R5, R4, !P3 ;  /* 0x0000000405040207 */ /* 0x000fe40005800000 */
[----:B------:R-:W-:Y:S02]  /*6350*/  CS2R R72, SRZ ;  /* 0x0000000000487805 */ /* 0x000fe4000001ff00 */
[----:B------:R-:W-:Y:S02]  /*6360*/  LEA R100, R36, UR44, 0x3 ;  /* 0x0000002c24647c11 */ /* 0x000fe4000f8e18ff */
[----:B------:R-:W-:Y:S02]  /*6370*/  @P1 LOP3.LUT R4, R4, 0x1, RZ, 0xc0, !PT ;  /* 0x0000000104041812 */ /* 0x000fe400078ec0ff */
[----:B------:R-:W-:Y:S02]  /*6380*/  SHF.L.U32 R3, R92, 0x1f, RZ ;  /* 0x0000001f5c037819 */ /* 0x000fe400000006ff */
[----:B------:R-:W-:Y:S02]  /*6390*/  ISETP.NE.U32.OR P6, PT, R4, 0x1, !P1 ;  /* 0x000000010400780c */ /* 0x000fe40004fc5470 */
[----:B------:R-:W-:Y:S02]  /*63a0*/  PLOP3.LUT P2, PT, PT, PT, UP1, 0x80, 0x8 ;  /* 0x000000000008781c */ /* 0x000fe40003f4f018 */
[C---:B------:R-:W-:Y:S02]  /*63b0*/  LEA.HI R39, R36.reuse, R36, RZ, 0x1 ;  /* 0x0000002424277211 */ /* 0x040fe400078f08ff */
[----:B------:R-:W-:Y:S02]  /*63c0*/  SEL R4, RZ, 0xffffffff, P4 ;  /* 0xffffffffff047807 */ /* 0x000fe40002000000 */
[----:B------:R-:W-:Y:S01]  /*63d0*/  P2R R96, PR, RZ, 0x40 ;  /* 0x00000040ff607803 */ /* 0x000fe20000000000 */
[C---:B-1----:R-:W-:Y:S01]  /*63e0*/  IMAD.SHL.U32 R0, R39.reuse, 0x40, RZ ;  /* 0x0000004027007824 */ /* 0x042fe200078e00ff */
[----:B------:R-:W-:Y:S03]  /*63f0*/  LOP3.LUT R39, R39, 0xffe, RZ, 0xc0, !PT ;  /* 0x00000ffe27277812 */ /* 0x000fe600078ec0ff */
[----:B------:R-:W-:Y:S02]  /*6400*/  @P6 SHF.L.U32 R7, R89, 0x1f, RZ ;  /* 0x0000001f59076819 */ /* 0x000fe400000006ff */
[----:B------:R-:W-:Y:S01]  /*6410*/  @P2 SEL R4, R5, R4, !P3 ;  /* 0x0000000405042207 */ /* 0x000fe20005800000 */
[----:B------:R-:W-:Y:S01]  /*6420*/  IMAD.IADD R39, R36, 0x1, -R39 ;  /* 0x0000000124277824 */ /* 0x000fe200078e0a27 */
[----:B------:R-:W1:Y:S01]  /*6430*/  @P6 SYNCS.PHASECHK.TRANS64.TRYWAIT P1, [R2+URZ+0x110], R7 ;  /* 0x00011007020065a7 */ /* 0x000e6200080211ff */
[----:B------:R-:W-:Y:S02]  /*6440*/  LOP3.LUT R0, R0, 0xffffff80, RZ, 0xc0, !PT ;  /* 0xffffff8000007812 */ /* 0x000fe400078ec0ff */
[----:B------:R-:W-:Y:S03]  /*6450*/  LOP3.LUT R4, R4, 0x1, RZ, 0xc0, !PT ;  /* 0x0000000104047812 */ /* 0x000fe600078ec0ff */
[----:B------:R-:W-:Y:S01]  /*6460*/  IMAD.IADD R0, R37, 0x1, R0 ;  /* 0x0000000125007824 */ /* 0x000fe200078e0200 */
[----:B------:R-:W-:Y:S03]  /*6470*/  ISETP.NE.U32.AND P5, PT, R4, 0x1, PT ;  /* 0x000000010400780c */ /* 0x000fe60003fa5070 */
[----:B------:R-:W-:Y:S01]  /*6480*/  IMAD R39, R39, 0x100000, R0 ;  /* 0x0010000027277824 */ /* 0x000fe200078e0200 */
[----:B------:R-:W-:Y:S01]  /*6490*/  P2R R103, PR, RZ, 0x20 ;  /* 0x00000020ff677803 */ /* 0x000fe20000000000 */
[----:B------:R2:W4:Y:S01]  /*64a0*/  SYNCS.PHASECHK.TRANS64.TRYWAIT P0, [R100+URZ+0x160], R3 ;  /* 0x00016003640075a7 */ /* 0x00052200080011ff */
[----:B-1----:R-:W-:Y:S01]  /*64b0*/  @P6 SEL R102, RZ, 0x1, !P1 ;  /* 0x00000001ff666807 */ /* 0x002fe20004800000 */
[----:B--2---:R-:W-:Y:S06]  /*64c0*/  @!P6 BRA `(.L_x_108) ;  /* 0x000000000080e947 */ /* 0x004fec0003800000 */
[----:B------:R-:W-:Y:S01]  /*64d0*/  @P5 IMAD R6, R90, 0x1000, R71 ;  /* 0x000010005a065824 */ /* 0x000fe200078e0247 */
[----:B------:R-:W1:Y:S01]  /*64e0*/  S2R R0, SR_CgaCtaId ;  /* 0x0000000000007919 */ /* 0x000e620000008800 */
[----:B------:R-:W-:Y:S01]  /*64f0*/  ISETP.NE.AND P1, PT, R102, RZ, PT ;  /* 0x000000ff6600720c */ /* 0x000fe20003f25270 */
[----:B------:R-:W-:Y:S01]  /*6500*/  BSSY B0, `(.L_x_109) ;  /* 0x000000b000007945 */ /* 0x000fe20003800000 */
[----:B------:R-:W-:Y:S01]  /*6510*/  @P5 VIADD R4, R6, UR44 ;  /* 0x0000002c06045c36 */ /* 0x000fe20008000000 */
[----:B------:R-:W-:Y:S02]  /*6520*/  CS2R R74, SRZ ;  /* 0x00000000004a7805 */ /* 0x000fe4000001ff00 */
[----:B------:R-:W-:Y:S02]  /*6530*/  CS2R R72, SRZ ;  /* 0x0000000000487805 */ /* 0x000fe4000001ff00 */
[----:B------:R-:W-:Y:S01]  /*6540*/  CS2R R78, SRZ ;  /* 0x00000000004e7805 */ /* 0x000fe2000001ff00 */
[----:B------:R-:W-:Y:S01]  /*6550*/  @P5 IMAD R4, R93, -0x10, R4 ;  /* 0xfffffff05d045824 */ /* 0x000fe200078e0204 */
[----:B------:R-:W-:Y:S04]  /*6560*/  CS2R R76, SRZ ;  /* 0x00000000004c7805 */ /* 0x000fe8000001ff00 */
[----:B------:R-:W-:Y:S05]  /*6570*/  @P1 BRA `(.L_x_110) ;  /* 0x00000000000c1947 */ /* 0x000fea0003800000 */
[----:B------:R-:W-:Y:S04]  /*6580*/  SHF.L.U32 R5, R89, 0x1f, RZ ;  /* 0x0000001f59057819 */ /* 0x000fe800000006ff */
[----:B------:R-:W2:Y:S02]  /*6590*/  SYNCS.PHASECHK.TRANS64.TRYWAIT P1, [R2+URZ+0x110], R5 ;  /* 0x00011005020075a7 */ /* 0x000ea400080211ff */
[----:B--2---:R-:W-:Y:S05]  /*65a0*/  @!P1 BRA `(.L_x_111) ;  /* 0x00000028002c9947 */ /* 0x004fea0003800000 */
.L_x_110:
[----:B------:R-:W-:Y:S05]  /*65b0*/  BSYNC B0 ;  /* 0x0000000000007941 */ /* 0x000fea0003800000 */
.L_x_109:
[----:B------:R-:W-:Y:S01]  /*65c0*/  ISETP.NE.AND P1, PT, R103, RZ, PT ;  /* 0x000000ff6700720c */ /* 0x000fe20003f25270 */
[----:B--2---:R-:W-:Y:S02]  /*65d0*/  VIADD R5, R2, 0x120 ;  /* 0x0000012002057836 */ /* 0x004fe40000000000 */
[----:B------:R-:W-:Y:S03]  /*65e0*/  VIADD R90, R90, 0x1 ;  /* 0x000000015a5a7836 */ /* 0x000fe60000000000 */
[----:B-1----:R-:W-:Y:S07]  /*65f0*/  PRMT R0, R0, 0x654, R5 ;  /* 0x0000065400007816 */ /* 0x002fee0000000005 */
[----:B------:R1:W2:Y:S04]  /*6600*/  @P1 LDS.128 R72, [R6+UR44+0x200] ;  /* 0x0002002c06481984 */ /* 0x0002a80008000c00 */
[----:B------:R1:W1:Y:S01]  /*6610*/  @P1 LDS.128 R76, [R4+0x210] ;  /* 0x00021000044c1984 */ /* 0x0002620000000c00 */
[C---:B------:R-:W-:Y:S01]  /*6620*/  ISETP.NE.AND P1, PT, R90.reuse, 0x2, PT ;  /* 0x000000025a00780c */ /* 0x040fe20003f25270 */
[----:B------:R-:W-:Y:S01]  /*6630*/  @!PT LDS RZ, [RZ] ;  /* 0x00000000fffff984 */ /* 0x000fe20000000800 */
[----:B------:R-:W-:Y:S01]  /*6640*/  @!PT LDS RZ, [RZ] ;  /* 0x00000000fffff984 */ /* 0x000fe20000000800 */
[----:B------:R-:W-:Y:S01]  /*6650*/  @!PT LDS RZ, [RZ] ;  /* 0x00000000fffff984 */ /* 0x000fe20000000800 */
[----:B------:R-:W-:Y:S01]  /*6660*/  @!PT LDS RZ, [RZ] ;  /* 0x00000000fffff984 */ /* 0x000fe20000000800 */
[----:B------:R5:W-:Y:S06]  /*6670*/  MEMBAR.ALL.CTA ;  /* 0x0000000000007992 */ /* 0x000bec0000008000 */
[----:B-----5:R-:W5:Y:S01]  /*6680*/  FENCE.VIEW.ASYNC.S ;  /* 0x00000000000073c6 */ /* 0x020f620000000000 */
[----:B------:R-:W-:Y:S01]  /*6690*/  SEL R90, R90, RZ, P1 ;  /* 0x000000ff5a5a7207 */ /* 0x000fe20000800000 */
[----:B-----5:R5:W-:Y:S02]  /*66a0*/  SYNCS.ARRIVE.TRANS64.RED.A1T0 RZ, [R0+URZ], RZ ;  /* 0x000000ff00ff79a7 */ /* 0x020be400081004ff */
[----:B-----5:R-:W-:Y:S04]  /*66b0*/  SEL R0, RZ, 0x1, P1 ;  /* 0x00000001ff007807 */ /* 0x020fe80000800000 */
[----:B--2---:R-:W-:Y:S02]  /*66c0*/  LOP3.LUT R89, R89, R0, RZ, 0x3c, !PT ;  /* 0x0000000059597212 */ /* 0x004fe400078e3cff */
.L_x_108:
[----:B------:R-:W-:Y:S05]  /*66d0*/  BSYNC B1 ;  /* 0x0000000000017941 */ /* 0x000fea0003800000 */
.L_x_107:
[----:B------:R-:W-:Y:S04]  /*66e0*/  SHF.R.U32.HI R0, RZ, 0x15, R39 ;  /* 0x00000015ff007819 */ /* 0x000fe80000011627 */
[----:B------:R-:W-:Y:S01]  /*66f0*/  LOP3.LUT P1, RZ, R0, 0x3, R85, 0x48, !PT ;  /* 0x0000000300ff7812 */ /* 0x000fe20007824855 */
[----:B------:R-:W-:Y:S01]  /*6700*/  @!UPT UIADD3 URZ, UPT, UPT, URZ, URZ, URZ ;  /* 0x000000fffffff290 */ /* 0x000fe2000fffe0ff */
[----:B----4-:R-:W-:Y:S11]  /*6710*/  @P0 BRA `(.L_x_112) ;  /* 0x0000000000080947 */ /* 0x010ff60003800000 */
[----:B------:R-:W2:Y:S02]  /*6720*/  SYNCS.PHASECHK.TRANS64.TRYWAIT P0, [R100+URZ+0x160], R3 ;  /* 0x00016003640075a7 */ /* 0x000ea400080011ff */
[----:B--2---:R-:W-:Y:S05]  /*6730*/  @!P0 BRA `(.L_x_113) ;  /* 0x0000002400dc8947 */ /* 0x004fea0003800000 */
.L_x_112:
[----:B------:R-:W-:Y:S05]  /*6740*/  @!P1 BRA `(.L_x_114) ;  /* 0x0000000000409947 */ /* 0x000fea0003800000 */
[----:B------:R-:W4:Y:S01]  /*6750*/  LDCU.64 UR8, c[0x4][0x70] ;  /* 0x01000e00ff0877ac */ /* 0x000f220008000a00 */
[----:B--2---:R-:W-:Y:S01]  /*6760*/  MOV R3, 0x0 ;  /* 0x0000000000037802 */ /* 0x004fe20000000f00 */
[----:B------:R-:W-:Y:S02]  /*6770*/  HFMA2 R12, -RZ, RZ, 0, 5.9604644775390625e-08 ;  /* 0x00000001ff0c7431 */ /* 0x000fe400000001ff */
[----:B------:R-:W-:Y:S02]  /*6780*/  IMAD.MOV.U32 R8, RZ, RZ, 0x192 ;  /* 0x00000192ff087424 */ /* 0x000fe400078e00ff */
[----:B------:R-:W-:Y:S01]  /*6790*/  IMAD.MOV.U32 R13, RZ, RZ, RZ ;  /* 0x000000ffff0d7224 */ /* 0x000fe200078e00ff */
[----:B------:R-:W2:Y:S01]  /*67a0*/  LDCU.64 UR6, c[0x4][0x78] ;  /* 0x01000f00ff0677ac */ /* 0x000ea20008000a00 */
[----:B------:R-:W3:Y:S01]  /*67b0*/  LDC.64 R2, c[0x4][R3] ;  /* 0x0100000003027b82 */ /* 0x000ee20000000a00 */
[----:B------:R-:W5:Y:S01]  /*67c0*/  LDCU.64 UR4, c[0x4][0x10] ;  /* 0x01000200ff0477ac */ /* 0x000f620008000a00 */
[----:B----4-:R-:W-:Y:S01]  /*67d0*/  MOV R5, UR9 ;  /* 0x0000000900057c02 */ /* 0x010fe20008000f00 */
[----:B-1----:R-:W-:Y:S01]  /*67e0*/  IMAD.U32 R4, RZ, RZ, UR8 ;  /* 0x00000008ff047e24 */ /* 0x002fe2000f8e00ff */
[----:B--2---:R-:W-:Y:S01]  /*67f0*/  MOV R7, UR7 ;  /* 0x0000000700077c02 */ /* 0x004fe20008000f00 */
[----:B------:R-:W-:Y:S01]  /*6800*/  IMAD.U32 R6, RZ, RZ, UR6 ;  /* 0x00000006ff067e24 */ /* 0x000fe2000f8e00ff */
[----:B-----5:R-:W-:Y:S01]  /*6810*/  MOV R11, UR5 ;  /* 0x00000005000b7c02 */ /* 0x020fe20008000f00 */
[----:B------:R-:W-:Y:S02]  /*6820*/  IMAD.U32 R10, RZ, RZ, UR4 ;  /* 0x00000004ff0a7e24 */ /* 0x000fe4000f8e00ff */
[----:B------:R-:W-:Y:S07]  /*6830*/  LEPC R20, `(.L_x_114) ;  /* 0x000000001014794e */ /* 0x000fee0000000000 */
[----:B---3--:R-:W-:Y:S05]  /*6840*/  CALL.ABS.NOINC R2 ;  /* 0x0000000002007343 */ /* 0x008fea0003c00000 */
.L_x_114:
[-C--:B------:R-:W-:Y:S01]  /*6850*/  F2FP.F16.E4M3.UNPACK_B R42, R72.reuse ;  /* 0x00000048ff2a723e */ /* 0x080fe200020006ff */
[----:B------:R-:W-:Y:S05]  /*6860*/  WARPSYNC.ALL ;  /* 0x0000000000007948 */ /* 0x000fea0003800000 */
[----:B------:R-:W-:Y:S01]  /*6870*/  R2UR UR4, R39 ;  /* 0x00000000270472ca */ /* 0x000fe200000e0000 */
[--C-:B------:R-:W-:Y:S01]  /*6880*/  HADD2.F32 R40, -RZ, R42.reuse.H0_H0 ;  /* 0x2000002aff287230 */ /* 0x100fe20000004100 */
[----:B------:R-:W-:Y:S01]  /*6890*/  F2FP.F16.E4M3.UNPACK_B R43, R72.H1 ;  /* 0x00000048ff2b723e */ /* 0x000fe200030006ff */
[----:B------:R-:W-:Y:S01]  /*68a0*/  HADD2.F32 R42, -RZ, R42.H1_H1 ;  /* 0x3000002aff2a7230 */ /* 0x000fe20000004100 */
[-C--:B------:R-:W-:Y:S01]  /*68b0*/  F2FP.F16.E4M3.UNPACK_B R45, R73.reuse ;  /* 0x00000049ff2d723e */ /* 0x080fe200020006ff */
[----:B------:R-:W-:Y:S01]  /*68c0*/  BSSY.RECONVERGENT B0, `(.L_x_115) ;  /* 0x0000099000007945 */ /* 0x000fe20003800200 */
[----:B------:R-:W-:Y:S01]  /*68d0*/  F2FP.F16.E4M3.UNPACK_B R47, R73.H1 ;  /* 0x00000049ff2f723e */ /* 0x000fe200030006ff */
[--C-:B------:R-:W-:Y:S01]  /*68e0*/  HADD2.F32 R44, -RZ, R43.reuse.H0_H0 ;  /* 0x2000002bff2c7230 */ /* 0x100fe20000004100 */
[-C--:B------:R-:W-:Y:S01]  /*68f0*/  F2FP.F16.E4M3.UNPACK_B R49, R74.reuse ;  /* 0x0000004aff31723e */ /* 0x080fe200020006ff */
[----:B------:R-:W-:Y:S01]  /*6900*/  HADD2.F32 R46, -RZ, R43.H1_H1 ;  /* 0x3000002bff2e7230 */ /* 0x000fe20000004100 */
[----:B------:R-:W-:Y:S01]  /*6910*/  F2FP.F16.E4M3.UNPACK_B R51, R74.H1 ;  /* 0x0000004aff33723e */ /* 0x000fe200030006ff */
[--C-:B------:R-:W-:Y:S01]  /*6920*/  HADD2.F32 R43, -RZ, R45.reuse.H0_H0 ;  /* 0x2000002dff2b7230 */ /* 0x100fe20000004100 */
[-C--:B------:R-:W-:Y:S01]  /*6930*/  F2FP.F16.E4M3.UNPACK_B R53, R75.reuse ;  /* 0x0000004bff35723e */ /* 0x080fe200020006ff */
[----:B-1----:R-:W-:Y:S01]  /*6940*/  LDTM.16dp32bit_t0_t15.x32 R4, tmem[UR4] ;  /* 0x00000004000479ee */ /* 0x002fe20008a80000 */
[----:B------:R-:W3:Y:S01]  /*6950*/  LDTM.16dp32bit_t16_t31.x32 R4, tmem[UR4+0x20] ;  /* 0x00002004000479ee */ /* 0x000ee20008aa0000 */
[----:B------:R-:W-:Y:S01]  /*6960*/  ISETP.NE.AND P6, PT, R96, RZ, PT ;  /* 0x000000ff6000720c */ /* 0x000fe20003fc5270 */
[----:B------:R-:W-:Y:S01]  /*6970*/  HADD2.F32 R48, -RZ, R45.H1_H1 ;  /* 0x3000002dff307230 */ /* 0x000fe20000004100 */
[----:B------:R-:W-:Y:S01]  /*6980*/  IADD3 R109, PT, PT, R71, UR44, RZ ;  /* 0x0000002c476d7c10 */ /* 0x000fe2000fffe0ff */
[----:B------:R-:W-:Y:S01]  /*6990*/  HADD2.F32 R52, -RZ, R49.H1_H1 ;  /* 0x30000031ff347230 */ /* 0x000fe20000004100 */
[----:B------:R-:W-:Y:S01]  /*69a0*/  SHF.L.U32 R108, R88, 0x4, RZ ;  /* 0x00000004586c7819 */ /* 0x000fe200000006ff */
[----:B------:R-:W-:Y:S01]  /*69b0*/  HADD2.F32 R56, -RZ, R53.H1_H1 ;  /* 0x30000035ff387230 */ /* 0x000fe20000004100 */
[----:B------:R-:W-:Y:S01]  /*69c0*/  F2FP.F16.E4M3.UNPACK_B R55, R75.H1 ;  /* 0x0000004bff37723e */ /* 0x000fe200030006ff */
[--C-:B------:R-:W-:Y:S01]  /*69d0*/  HADD2.F32 R45, -RZ, R47.reuse.H0_H0 ;  /* 0x2000002fff2d7230 */ /* 0x100fe20000004100 */
[----:B------:R-:W-:Y:S01]  /*69e0*/  IADD3 R101, PT, PT, R109, R108, RZ ;  /* 0x0000006c6d657210 */ /* 0x000fe20007ffe0ff */
[----:B------:R-:W-:Y:S01]  /*69f0*/  HADD2.F32 R50, -RZ, R47.H1_H1 ;  /* 0x3000002fff327230 */ /* 0x000fe20000004100 */
[-C--:B------:R-:W-:Y:S01]  /*6a00*/  F2FP.F16.E4M3.UNPACK_B R57, R76.reuse ;  /* 0x0000004cff39723e */ /* 0x080fe200020006ff */
[----:B------:R-:W-:Y:S01]  /*6a10*/  HADD2.F32 R47, -RZ, R49.H0_H0 ;  /* 0x20000031ff2f7230 */ /* 0x000fe20000004100 */
[----:B------:R-:W-:Y:S01]  /*6a20*/  F2FP.F16.E4M3.UNPACK_B R59, R76.H1 ;  /* 0x0000004cff3b723e */ /* 0x000fe200030006ff */
[----:B------:R-:W-:Y:S01]  /*6a30*/  HADD2.F32 R49, -RZ, R51.H0_H0 ;  /* 0x20000033ff317230 */ /* 0x000fe20000004100 */
[-C--:B------:R-:W-:Y:S01]  /*6a40*/  F2FP.F16.E4M3.UNPACK_B R61, R77.reuse ;  /* 0x0000004dff3d723e */ /* 0x080fe200020006ff */
[----:B------:R-:W-:Y:S01]  /*6a50*/  HADD2.F32 R60, -RZ, R57.H1_H1 ;  /* 0x30000039ff3c7230 */ /* 0x000fe20000004100 */
[----:B------:R-:W-:Y:S01]  /*6a60*/  F2FP.F16.E4M3.UNPACK_B R63, R77.H1 ;  /* 0x0000004dff3f723e */ /* 0x000fe200030006ff */
[----:B------:R-:W-:Y:S01]  /*6a70*/  HADD2.F32 R54, -RZ, R51.H1_H1 ;  /* 0x30000033ff367230 */ /* 0x000fe20000004100 */
[-C--:B------:R-:W-:Y:S01]  /*6a80*/  F2FP.F16.E4M3.UNPACK_B R65, R78.reuse ;  /* 0x0000004eff41723e */ /* 0x080fe200020006ff */
[----:B------:R-:W-:Y:S01]  /*6a90*/  HADD2.F32 R51, -RZ, R53.H0_H0 ;  /* 0x20000035ff337230 */ /* 0x000fe20000004100 */
[----:B------:R-:W-:Y:S01]  /*6aa0*/  F2FP.F16.E4M3.UNPACK_B R67, R78.H1 ;  /* 0x0000004eff43723e */ /* 0x000fe200030006ff */
[----:B------:R-:W-:Y:S01]  /*6ab0*/  HADD2.F32 R64, -RZ, R61.H1_H1 ;  /* 0x3000003dff407230 */ /* 0x000fe20000004100 */
[----:B------:R-:W-:Y:S01]  /*6ac0*/  ISETP.NE.AND P0, PT, R95, RZ, PT ;  /* 0x000000ff5f00720c */ /* 0x000fe20003f05270 */
[C---:B---3--:R-:W-:Y:S01]  /*6ad0*/  FMUL R0, R38.reuse, R4 ;  /* 0x0000000426007220 */ /* 0x048fe20000400000 */
[C---:B------:R-:W-:Y:S01]  /*6ae0*/  FMUL R2, R38.reuse, R5 ;  /* 0x0000000526027220 */ /* 0x040fe20000400000 */
[C---:B------:R-:W-:Y:S01]  /*6af0*/  FMUL R4, R38.reuse, R8 ;  /* 0x0000000826047220 */ /* 0x040fe20000400000 */
[C---:B------:R-:W-:Y:S01]  /*6b00*/  FMUL R5, R38.reuse, R9 ;  /* 0x0000000926057220 */ /* 0x040fe20000400000 */
[C---:B------:R-:W-:Y:S01]  /*6b10*/  FFMA R0, R41.reuse, R40, R0 ;  /* 0x0000002829007223 */ /* 0x040fe20000000000 */
[C---:B------:R-:W-:Y:S01]  /*6b20*/  FFMA R2, R41.reuse, R42, R2 ;  /* 0x0000002a29027223 */ /* 0x040fe20000000002 */
[C---:B------:R-:W-:Y:S01]  /*6b30*/  FMUL R8, R38.reuse, R12 ;  /* 0x0000000c26087220 */ /* 0x040fe20000400000 */
[C---:B------:R-:W-:Y:S01]  /*6b40*/  FMUL R9, R38.reuse, R13 ;  /* 0x0000000d26097220 */ /* 0x040fe20000400000 */
[C---:B------:R-:W-:Y:S01]  /*6b50*/  FMUL R12, R38.reuse, R16 ;  /* 0x00000010260c7220 */ /* 0x040fe20000400000 */
[C---:B------:R-:W-:Y:S01]  /*6b60*/  FMUL R13, R38.reuse, R17 ;  /* 0x00000011260d7220 */ /* 0x040fe20000400000 */
[C---:B------:R-:W-:Y:S01]  /*6b70*/  FMUL R16, R38.reuse, R20 ;  /* 0x0000001426107220 */ /* 0x040fe20000400000 */
[C---:B------:R-:W-:Y:S01]  /*6b80*/  FMUL R17, R38.reuse, R21 ;  /* 0x0000001526117220 */ /* 0x040fe20000400000 */
[C---:B------:R-:W-:Y:S01]  /*6b90*/  FMUL R20, R38.reuse, R24 ;  /* 0x0000001826147220 */ /* 0x040fe20000400000 */
[C---:B------:R-:W-:Y:S01]  /*6ba0*/  FMUL R21, R38.reuse, R25 ;  /* 0x0000001926157220 */ /* 0x040fe20000400000 */
[----:B------:R-:W-:Y:S02]  /*6bb0*/  HADD2.F32 R68, -RZ, R65.H1_H1 ;  /* 0x30000041ff447230 */ /* 0x000fe40000004100 */
[C---:B------:R-:W-:Y:S01]  /*6bc0*/  FMUL R24, R38.reuse, R28 ;  /* 0x0000001c26187220 */ /* 0x040fe20000400000 */
[C---:B------:R-:W-:Y:S01]  /*6bd0*/  FMUL R25, R38.reuse, R29 ;  /* 0x0000001d26197220 */ /* 0x040fe20000400000 */
[C---:B------:R-:W-:Y:S01]  /*6be0*/  FMUL R28, R38.reuse, R32 ;  /* 0x00000020261c7220 */ /* 0x040fe20000400000 */
[C---:B------:R-:W-:Y:S01]  /*6bf0*/  FMUL R29, R38.reuse, R33 ;  /* 0x00000021261d7220 */ /* 0x040fe20000400000 */
[C---:B--2---:R-:W-:Y:S01]  /*6c00*/  FMUL R3, R38.reuse, R6 ;  /* 0x0000000626037220 */ /* 0x044fe20000400000 */
[C---:B------:R-:W-:Y:S01]  /*6c10*/  FMUL R7, R38.reuse, R7 ;  /* 0x0000000726077220 */ /* 0x040fe20000400000 */
[C---:B------:R-:W-:Y:S01]  /*6c20*/  FMUL R6, R38.reuse, R10 ;  /* 0x0000000a26067220 */ /* 0x040fe20000400000 */
[C---:B------:R-:W-:Y:S01]  /*6c30*/  FMUL R11, R38.reuse, R11 ;  /* 0x0000000b260b7220 */ /* 0x040fe20000400000 */
[C---:B------:R-:W-:Y:S01]  /*6c40*/  FFMA R3, R41.reuse, R44, R3 ;  /* 0x0000002c29037223 */ /* 0x040fe20000000003 */
[C---:B------:R-:W-:Y:S01]  /*6c50*/  FFMA R7, R41.reuse, R46, R7 ;  /* 0x0000002e29077223 */ /* 0x040fe20000000007 */
[C---:B------:R-:W-:Y:S01]  /*6c60*/  FFMA R4, R41.reuse, R43, R4 ;  /* 0x0000002b29047223 */ /* 0x040fe20000000004 */
[----:B------:R-:W-:Y:S01]  /*6c70*/  F2FP.F16.E4M3.UNPACK_B R40, R79 ;  /* 0x0000004fff28723e */ /* 0x000fe200020006ff */
[C---:B------:R-:W-:Y:S01]  /*6c80*/  FFMA R5, R41.reuse, R48, R5 ;  /* 0x0000003029057223 */ /* 0x040fe20000000005 */
[C---:B------:R-:W-:Y:S01]  /*6c90*/  FFMA R6, R41.reuse, R45, R6 ;  /* 0x0000002d29067223 */ /* 0x040fe20000000006 */
[----:B------:R-:W-:Y:S01]  /*6ca0*/  F2FP.F16.E4M3.UNPACK_B R42, R79.H1 ;  /* 0x0000004fff2a723e */ /* 0x000fe200030006ff */
[C---:B------:R-:W-:Y:S01]  /*6cb0*/  FFMA R11, R41.reuse, R50, R11 ;  /* 0x00000032290b7223 */ /* 0x040fe2000000000b */
[----:B------:R-:W-:Y:S01]  /*6cc0*/  FFMA R8, R41, R47, R8 ;  /* 0x0000002f29087223 */ /* 0x000fe20000000008 */
[----:B------:R-:W-:Y:S01]  /*6cd0*/  F2FP.SATFINITE.E4M3.F32.PACK_AB_MERGE_C R97, R7, R3, RZ ;  /* 0x000000030761723e */ /* 0x000fe200048070ff */
[C---:B------:R-:W-:Y:S01]  /*6ce0*/  FFMA R9, R41.reuse, R52, R9 ;  /* 0x0000003429097223 */ /* 0x040fe20000000009 */
[----:B------:R-:W-:Y:S01]  /*6cf0*/  FMUL R10, R38, R14 ;  /* 0x0000000e260a7220 */ /* 0x000fe20000400000 */
[----:B------:R-:W-:Y:S01]  /*6d00*/  LEA R109, R90, UR44, 0x3 ;  /* 0x0000002c5a6d7c11 */ /* 0x000fe2000f8e18ff */
[----:B------:R-:W-:Y:S01]  /*6d10*/  FMUL R15, R38, R15 ;  /* 0x0000000f260f7220 */ /* 0x000fe20000400000 */
[--C-:B------:R-:W-:Y:S01]  /*6d20*/  HADD2.F32 R53, -RZ, R55.reuse.H0_H0 ;  /* 0x20000037ff357230 */ /* 0x100fe20000004100 */
[----:B------:R-:W-:Y:S01]  /*6d30*/  F2FP.SATFINITE.E4M3.F32.PACK_AB_MERGE_C R96, R2, R0, R97 ;  /* 0x000000000260723e */ /* 0x000fe20004807061 */
[----:B------:R-:W-:Y:S01]  /*6d40*/  FFMA R10, R41, R49, R10 ;  /* 0x00000031290a7223 */ /* 0x000fe2000000000a */
[----:B------:R-:W-:Y:S01]  /*6d50*/  F2FP.SATFINITE.E4M3.F32.PACK_AB_MERGE_C R97, R11, R6, RZ ;  /* 0x000000060b61723e */ /* 0x000fe200048070ff */
[C---:B------:R-:W-:Y:S01]  /*6d60*/  FFMA R15, R41.reuse, R54, R15 ;  /* 0x00000036290f7223 */ /* 0x040fe2000000000f */
[C---:B------:R-:W-:Y:S01]  /*6d70*/  FFMA R12, R41.reuse, R51, R12 ;  /* 0x00000033290c7223 */ /* 0x040fe2000000000c */
[----:B------:R-:W-:Y:S01]  /*6d80*/  FFMA R13, R41, R56, R13 ;  /* 0x00000038290d7223 */ /* 0x000fe2000000000d */
[----:B------:R-:W-:Y:S01]  /*6d90*/  F2FP.SATFINITE.E4M3.F32.PACK_AB_MERGE_C R97, R5, R4, R97 ;  /* 0x000000040561723e */ /* 0x000fe20004807061 */
[----:B------:R-:W-:Y:S01]  /*6da0*/  HADD2.F32 R58, -RZ, R55.H1_H1 ;  /* 0x30000037ff3a7230 */ /* 0x000fe20000004100 */
[----:B------:R-:W-:Y:S01]  /*6db0*/  F2FP.SATFINITE.E4M3.F32.PACK_AB_MERGE_C R98, R15, R10, RZ ;  /* 0x0000000a0f62723e */ /* 0x000fe200048070ff */
[----:B------:R-:W-:Y:S02]  /*6dc0*/  HADD2.F32 R55, -RZ, R57.H0_H0 ;  /* 0x20000039ff377230 */ /* 0x000fe40000004100 */
[C---:B------:R-:W-:Y:S01]  /*6dd0*/  FMUL R14, R38.reuse, R18 ;  /* 0x00000012260e7220 */ /* 0x040fe20000400000 */
[C---:B------:R-:W-:Y:S01]  /*6de0*/  FMUL R19, R38.reuse, R19 ;  /* 0x0000001326137220 */ /* 0x040fe20000400000 */
[--C-:B------:R-:W-:Y:S02]  /*6df0*/  HADD2.F32 R57, -RZ, R59.reuse.H0_H0 ;  /* 0x2000003bff397230 */ /* 0x100fe40000004100 */
[C---:B------:R-:W-:Y:S01]  /*6e00*/  FMUL R18, R38.reuse, R22 ;  /* 0x0000001626127220 */ /* 0x040fe20000400000 */
[C---:B------:R-:W-:Y:S01]  /*6e10*/  FFMA R14, R41.reuse, R53, R14 ;  /* 0x00000035290e7223 */ /* 0x040fe2000000000e */
[----:B------:R-:W-:Y:S02]  /*6e20*/  HADD2.F32 R62, -RZ, R59.H1_H1 ;  /* 0x3000003bff3e7230 */ /* 0x000fe40000004100 */
[C---:B------:R-:W-:Y:S01]  /*6e30*/  FFMA R19, R41.reuse, R58, R19 ;  /* 0x0000003a29137223 */ /* 0x040fe20000000013 */
[----:B------:R-:W-:Y:S02]  /*6e40*/  HADD2.F32 R59, -RZ, R61.H0_H0 ;  /* 0x2000003dff3b7230 */ /* 0x000fe40000004100 */
[C---:B------:R-:W-:Y:S01]  /*6e50*/  FMUL R23, R38.reuse, R23 ;  /* 0x0000001726177220 */ /* 0x040fe20000400000 */
[C---:B------:R-:W-:Y:S01]  /*6e60*/  FFMA R16, R41.reuse, R55, R16 ;  /* 0x0000003729107223 */ /* 0x040fe20000000010 */
[C---:B------:R-:W-:Y:S01]  /*6e70*/  FFMA R17, R41.reuse, R60, R17 ;  /* 0x0000003c29117223 */ /* 0x040fe20000000011 */
[--C-:B------:R-:W-:Y:S02]  /*6e80*/  HADD2.F32 R61, -RZ, R63.reuse.H0_H0 ;  /* 0x2000003fff3d7230 */ /* 0x100fe40000004100 */
[C---:B------:R-:W-:Y:S01]  /*6e90*/  FFMA R18, R41.reuse, R57, R18 ;  /* 0x0000003929127223 */ /* 0x040fe20000000012 */
[----:B------:R-:W-:Y:S02]  /*6ea0*/  HADD2.F32 R66, -RZ, R63.H1_H1 ;  /* 0x3000003fff427230 */ /* 0x000fe40000004100 */
[C---:B------:R-:W-:Y:S01]  /*6eb0*/  FMUL R22, R38.reuse, R26 ;  /* 0x0000001a26167220 */ /* 0x040fe20000400000 */
[----:B------:R-:W-:Y:S02]  /*6ec0*/  HADD2.F32 R63, -RZ, R65.H0_H0 ;  /* 0x20000041ff3f7230 */ /* 0x000fe40000004100 */
[C---:B------:R-:W-:Y:S01]  /*6ed0*/  FFMA R23, R41.reuse, R62, R23 ;  /* 0x0000003e29177223 */ /* 0x040fe20000000017 */
[C---:B------:R-:W-:Y:S01]  /*6ee0*/  FMUL R27, R38.reuse, R27 ;  /* 0x0000001b261b7220 */ /* 0x040fe20000400000 */
[C---:B------:R-:W-:Y:S01]  /*6ef0*/  FFMA R20, R41.reuse, R59, R20 ;  /* 0x0000003b29147223 */ /* 0x040fe20000000014 */
[C---:B------:R-:W-:Y:S01]  /*6f00*/  FFMA R21, R41.reuse, R64, R21 ;  /* 0x0000004029157223 */ /* 0x040fe20000000015 */
[--C-:B------:R-:W-:Y:S02]  /*6f10*/  HADD2.F32 R65, -RZ, R67.reuse.H0_H0 ;  /* 0x20000043ff417230 */ /* 0x100fe40000004100 */
[C---:B------:R-:W-:Y:S01]  /*6f20*/  FFMA R22, R41.reuse, R61, R22 ;  /* 0x0000003d29167223 */ /* 0x040fe20000000016 */
[----:B------:R-:W-:Y:S02]  /*6f30*/  HADD2.F32 R70, -RZ, R67.H1_H1 ;  /* 0x30000043ff467230 */ /* 0x000fe40000004100 */
[C---:B------:R-:W-:Y:S01]  /*6f40*/  FMUL R26, R38.reuse, R30 ;  /* 0x0000001e261a7220 */ /* 0x040fe20000400000 */
[--C-:B------:R-:W-:Y:S02]  /*6f50*/  HADD2.F32 R67, -RZ, R40.reuse.H0_H0 ;  /* 0x20000028ff437230 */ /* 0x100fe40000004100 */
[C---:B------:R-:W-:Y:S01]  /*6f60*/  FFMA R27, R41.reuse, R66, R27 ;  /* 0x00000042291b7223 */ /* 0x040fe2000000001b */
[C---:B------:R-:W-:Y:S01]  /*6f70*/  FMUL R31, R38.reuse, R31 ;  /* 0x0000001f261f7220 */ /* 0x040fe20000400000 */
[C---:B------:R-:W-:Y:S01]  /*6f80*/  FFMA R24, R41.reuse, R63, R24 ;  /* 0x0000003f29187223 */ /* 0x040fe20000000018 */
[----:B------:R-:W-:Y:S02]  /*6f90*/  HADD2.F32 R40, -RZ, R40.H1_H1 ;  /* 0x30000028ff287230 */ /* 0x000fe40000004100 */
[C---:B------:R-:W-:Y:S01]  /*6fa0*/  FFMA R25, R41.reuse, R68, R25 ;  /* 0x0000004429197223 */ /* 0x040fe20000000019 */
[--C-:B------:R-:W-:Y:S02]  /*6fb0*/  HADD2.F32 R69, -RZ, R42.reuse.H0_H0 ;  /* 0x2000002aff457230 */ /* 0x100fe40000004100 */
[C---:B------:R-:W-:Y:S01]  /*6fc0*/  FFMA R26, R41.reuse, R65, R26 ;  /* 0x00000041291a7223 */ /* 0x040fe2000000001a */
[----:B------:R-:W-:Y:S02]  /*6fd0*/  HADD2.F32 R42, -RZ, R42.H1_H1 ;  /* 0x3000002aff2a7230 */ /* 0x000fe40000004100 */
[C---:B------:R-:W-:Y:S01]  /*6fe0*/  FMUL R30, R38.reuse, R34 ;  /* 0x00000022261e7220 */ /* 0x040fe20000400000 */
[----:B------:R-:W-:Y:S01]  /*6ff0*/  FFMA R31, R41, R70, R31 ;  /* 0x00000046291f7223 */ /* 0x000fe2000000001f */
[----:B------:R-:W-:Y:S01]  /*7000*/  FMUL R35, R38, R35 ;  /* 0x0000002326237220 */ /* 0x000fe20000400000 */
[----:B------:R-:W-:Y:S01]  /*7010*/  F2FP.SATFINITE.E4M3.F32.PACK_AB_MERGE_C R99, R19, R14, RZ ;  /* 0x0000000e1363723e */ /* 0x000fe200048070ff */
[C---:B------:R-:W-:Y:S01]  /*7020*/  FFMA R28, R41.reuse, R67, R28 ;  /* 0x00000043291c7223 */ /* 0x040fe2000000001c */
[C---:B------:R-:W-:Y:S01]  /*7030*/  FFMA R29, R41.reuse, R40, R29 ;  /* 0x00000028291d7223 */ /* 0x040fe2000000001d */
[C---:B------:R-:W-:Y:S01]  /*7040*/  FFMA R30, R41.reuse, R69, R30 ;  /* 0x00000045291e7223 */ /* 0x040fe2000000001e */
[----:B------:R-:W-:Y:S01]  /*7050*/  FFMA R35, R41, R42, R35 ;  /* 0x0000002a29237223 */ /* 0x000fe20000000023 */
[----:B------:R-:W-:Y:S02]  /*7060*/  F2FP.SATFINITE.E4M3.F32.PACK_AB_MERGE_C R98, R9, R8, R98 ;  /* 0x000000080962723e */ /* 0x000fe40004807062 */
[----:B------:R-:W-:Y:S02]  /*7070*/  F2FP.SATFINITE.E4M3.F32.PACK_AB_MERGE_C R99, R13, R12, R99 ;  /* 0x0000000c0d63723e */ /* 0x000fe40004807063 */
[----:B------:R-:W-:Y:S02]  /*7080*/  F2FP.SATFINITE.E4M3.F32.PACK_AB_MERGE_C R104, R23, R18, RZ ;  /* 0x000000121768723e */ /* 0x000fe400048070ff */
[----:B------:R-:W-:Y:S01]  /*7090*/  F2FP.SATFINITE.E4M3.F32.PACK_AB_MERGE_C R105, R27, R22, RZ ;  /* 0x000000161b69723e */ /* 0x000fe200048070ff */
[----:B------:R1:W-:Y:S01]  /*70a0*/  STS.128 [R71+UR44+0x2200], R96 ;  /* 0x0022006047007988 */ /* 0x0003e20008000c2c */
[----:B------:R-:W-:Y:S02]  /*70b0*/  F2FP.SATFINITE.E4M3.F32.PACK_AB_MERGE_C R110, R31, R26, RZ ;  /* 0x0000001a1f6e723e */ /* 0x000fe400048070ff */
[----:B------:R-:W-:Y:S02]  /*70c0*/  F2FP.SATFINITE.E4M3.F32.PACK_AB_MERGE_C R111, R35, R30, RZ ;  /* 0x0000001e236f723e */ /* 0x000fe400048070ff */
[----:B------:R-:W-:Y:S02]  /*70d0*/  F2FP.SATFINITE.E4M3.F32.PACK_AB_MERGE_C R104, R17, R16, R104 ;  /* 0x000000101168723e */ /* 0x000fe40004807068 */
[----:B------:R-:W-:Y:S02]  /*70e0*/  F2FP.SATFINITE.E4M3.F32.PACK_AB_MERGE_C R105, R21, R20, R105 ;  /* 0x000000141569723e */ /* 0x000fe40004807069 */
[----:B------:R-:W-:Y:S02]  /*70f0*/  F2FP.SATFINITE.E4M3.F32.PACK_AB_MERGE_C R106, R25, R24, R110 ;  /* 0x00000018196a723e */ /* 0x000fe4000480706e */
[----:B------:R-:W-:Y:S02]  /*7100*/  F2FP.SATFINITE.E4M3.F32.PACK_AB_MERGE_C R107, R29, R28, R111 ;  /* 0x0000001c1d6b723e */ /* 0x000fe4000480706f */
[----:B------:R-:W-:Y:S03]  /*7110*/  @P6 SHF.L.U32 R110, R89, 0x1f, RZ ;  /* 0x0000001f596e6819 */ /* 0x000fe600000006ff */
[----:B------:R1:W-:Y:S01]  /*7120*/  STS.128 [R101+0x2210], R104 ;  /* 0x0022106865007388 */ /* 0x0003e20000000c00 */
[----:B------:R-:W-:Y:S01]  /*7130*/  @!PT LDS RZ, [RZ] ;  /* 0x00000000fffff984 */ /* 0x000fe20000000800 */
[----:B------:R-:W-:Y:S01]  /*7140*/  @!PT LDS RZ, [RZ] ;  /* 0x00000000fffff984 */ /* 0x000fe20000000800 */
[----:B------:R-:W-:Y:S01]  /*7150*/  @!PT LDS RZ, [RZ] ;  /* 0x00000000fffff984 */ /* 0x000fe20000000800 */
[----:B------:R-:W-:Y:S01]  /*7160*/  @!PT LDS RZ, [RZ] ;  /* 0x00000000fffff984 */ /* 0x000fe20000000800 */
[----:B------:R2:W-:Y:S07]  /*7170*/  MEMBAR.ALL.CTA ;  /* 0x0000000000007992 */ /* 0x0005ee0000008000 */
[----:B--2---:R-:W2:Y:S02]  /*7180*/  FENCE.VIEW.ASYNC.S ;  /* 0x00000000000073c6 */ /* 0x004ea40000000000 */
[----:B--2---:R-:W-:Y:S06]  /*7190*/  BAR.SYNC.DEFER_BLOCKING 0x1, 0x80 ;  /* 0x0042000000007b1d */ /* 0x004fec0000010000 */
[----:B------:R-:W-:Y:S05]  /*71a0*/  @P0 BRA `(.L_x_116) ;  /* 0x0000000000280947 */ /* 0x000fea0003800000 */
[----:B------:R-:W2:Y:S01]  /*71b0*/  LDCU.64 UR6, c[0x0][0x348] ;  /* 0x00006900ff0677ac */ /* 0x000ea20008000a00 */
[----:B------:R-:W-:Y:S01]  /*71c0*/  UIADD3 UR4, UPT, UPT, UR44, 0x2200, URZ ;  /* 0x000022002c047890 */ /* 0x000fe2000fffe0ff */
[----:B------:R-:W-:Y:S05]  /*71d0*/  UMOV UR51, UR36 ;  /* 0x0000002400337c82 */ /* 0x000fea0008000000 */
[----:B------:R-:W-:Y:S04]  /*71e0*/  MOV R94, UR4 ;  /* 0x00000004005e7c02 */ /* 0x000fe80008000f00 */
[----:B------:R-:W-:Y:S01]  /*71f0*/  R2UR UR48, R94 ;  /* 0x000000005e3072ca */ /* 0x000fe200000e0000 */
[----:B--2---:R-:W-:Y:S04]  /*7200*/  UIADD3 UR4, UP0, UPT, UR6, 0x680, URZ ;  /* 0x0000068006047890 */ /* 0x004fe8000ff1e0ff */
[----:B------:R-:W-:Y:S09]  /*7210*/  UIADD3.X UR5, UPT, UPT, URZ, UR7, URZ, UP0, !UPT ;  /* 0x00000007ff057290 */ /* 0x000ff200087fe4ff */
[----:B------:R2:W-:Y:S01]  /*7220*/  UTMASTG.3D [UR48], [UR4] ;  /* 0x00000030040073b5 */ /* 0x0005e20008010000 */
[----:B------:R0:W-:Y:S01]  /*7230*/  UTMACMDFLUSH ;  /* 0x00000000000079b7 */ /* 0x0001e20000000000 */
[----:B--2---:R-:W-:Y:S04]  /*7240*/  DEPBAR.LE SB0, 0x1 ;  /* 0x000080400000791a */ /* 0x004fe80000000000 */
.L_x_116:
[----:B------:R-:W-:Y:S05]  /*7250*/  BSYNC.RECONVERGENT B0 ;  /* 0x0000000000007941 */ /* 0x000fea0003800200 */
.L_x_115:
[----:B------:R-:W-:Y:S06]  /*7260*/  BAR.SYNC.DEFER_BLOCKING 0x1, 0x80 ;  /* 0x0042000000007b1d */ /* 0x000fec0000010000 */
[----:B------:R-:W2:Y:S01]  /*7270*/  @P6 SYNCS.PHASECHK.TRANS64.TRYWAIT P0, [R109+URZ+0x110], R110 ;  /* 0x0001106e6d0065a7 */ /* 0x000ea200080011ff */
[----:B------:R-:W-:Y:S01]  /*7280*/  BSSY B1, `(.L_x_117) ;  /* 0x0000020000017945 */ /* 0x000fe20003800000 */
[----:B--2---:R-:W-:Y:S03]  /*7290*/  @P6 SEL R102, RZ, 0x1, !P0 ;  /* 0x00000001ff666807 */ /* 0x004fe60004000000 */
[----:B------:R-:W-:Y:S05]  /*72a0*/  @!P6 BRA `(.L_x_118) ;  /* 0x000000000074e947 */ /* 0x000fea0003800000 */
[----:B------:R-:W-:Y:S01]  /*72b0*/  ISETP.NE.AND P1, PT, R103, RZ, PT ;  /* 0x000000ff6700720c */ /* 0x000fe20003f25270 */
[----:B------:R-:W2:Y:S01]  /*72c0*/  S2R R0, SR_CgaCtaId ;  /* 0x0000000000007919 */ /* 0x000ea20000008800 */
[----:B------:R-:W-:Y:S01]  /*72d0*/  ISETP.NE.AND P0, PT, R102, RZ, PT ;  /* 0x000000ff6600720c */ /* 0x000fe20003f05270 */
[----:B------:R-:W-:Y:S10]  /*72e0*/  BSSY B0, `(.L_x_119) ;  /* 0x0000008000007945 */ /* 0x000ff40003800000 */
[----:B------:R-:W-:Y:S05]  /*72f0*/  @P1 IMAD R2, R90, 0x1000, R71 ;  /* 0x000010005a021824 */ /* 0x000fea00078e0247 */
[----:B------:R-:W-:Y:S05]  /*7300*/  @P1 IADD3 R3, PT, PT, R2, UR44, RZ ;  /* 0x0000002c02031c10 */ /* 0x000fea000fffe0ff */
[----:B------:R-:W-:Y:S01]  /*7310*/  @P1 IMAD.IADD R3, R3, 0x1, R108 ;  /* 0x0000000103031824 */ /* 0x000fe200078e026c */
[----:B------:R-:W-:Y:S06]  /*7320*/  @P0 BRA `(.L_x_120) ;  /* 0x00000000000c0947 */ /* 0x000fec0003800000 */
[----:B------:R-:W-:Y:S04]  /*7330*/  SHF.L.U32 R4, R89, 0x1f, RZ ;  /* 0x0000001f59047819 */ /* 0x000fe800000006ff */
[----:B------:R-:W3:Y:S02]  /*7340*/  SYNCS.PHASECHK.TRANS64.TRYWAIT P0, [R109+URZ+0x110], R4 ;  /* 0x000110046d0075a7 */ /* 0x000ee400080011ff */
[----:B---3--:R-:W-:Y:S05]  /*7350*/  @!P0 BRA `(.L_x_121) ;  /* 0x0000001800e88947 */ /* 0x008fea0003800000 */
.L_x_120:
[----:B------:R-:W-:Y:S05]  /*7360*/  BSYNC B0 ;  /* 0x0000000000007941 */ /* 0x000fea0003800000 */
.L_x_119:
[----:B------:R-:W-:Y:S01]  /*7370*/  ISETP.NE.AND P0, PT, R103, RZ, PT ;  /* 0x000000ff6700720c */ /* 0x000fe20003f05270 */
[----:B---3--:R-:W-:Y:S02]  /*7380*/  VIADD R109, R109, 0x120 ;  /* 0x000001206d6d7836 */ /* 0x008fe40000000000 */
[----:B------:R-:W-:Y:S03]  /*7390*/  VIADD R90, R90, 0x1 ;  /* 0x000000015a5a7836 */ /* 0x000fe60000000000 */
[----:B--2---:R-:W-:Y:S07]  /*73a0*/  PRMT R0, R0, 0x654, R109 ;  /* 0x0000065400007816 */ /* 0x004fee000000006d */
[----:B------:R2:W3:Y:S04]  /*73b0*/  @P0 LDS.128 R72, [R2+UR44+0x200] ;  /* 0x0002002c02480984 */ /* 0x0004e80008000c00 */
[----:B------:R2:W4:Y:S01]  /*73c0*/  @P0 LDS.128 R76, [R3+0x210] ;  /* 0x00021000034c0984 */ /* 0x0005220000000c00 */
        /* <DEDUP_REMOVED lines=10> */
[----:B--23--:R-:W-:Y:S02]  /*7470*/  LOP3.LUT R89, R89, R0, RZ, 0x3c, !PT ;  /* 0x0000000059597212 */ /* 0x00cfe400078e3cff */
.L_x_118:
[----:B------:R-:W-:Y:S05]  /*7480*/  BSYNC B1 ;  /* 0x0000000000017941 */ /* 0x000fea0003800000 */
.L_x_117:
[----:B------:R-:W-:Y:S05]  /*7490*/  VIADD R0, R39, 0x40 ;  /* 0x0000004027007836 */ /* 0x000fea0000000000 */
[----:B------:R-:W-:Y:S04]  /*74a0*/  SHF.R.U32.HI R0, RZ, 0x15, R0 ;  /* 0x00000015ff007819 */ /* 0x000fe80000011600 */
[----:B------:R-:W-:Y:S11]  /*74b0*/  LOP3.LUT P0, RZ, R0, 0x3, R85, 0x48, !PT ;  /* 0x0000000300ff7812 */ /* 0x000ff60007804855 */
[----:B------:R-:W-:Y:S02]  /*74c0*/  @!UPT UIADD3 URZ, UPT, UPT, URZ, URZ, URZ ;  /* 0x000000fffffff290 */ /* 0x000fe4000fffe0ff */
[----:B------:R-:W-:Y:S05]  /*74d0*/  @!P0 BRA `(.L_x_122) ;  /* 0x0000000000408947 */ /* 0x000fea0003800000 */
[----:B------:R-:W2:Y:S01]  /*74e0*/  LDCU.64 UR8, c[0x4][0x70] ;  /* 0x01000e00ff0877ac */ /* 0x000ea20008000a00 */
[----:B------:R-:W-:Y:S01]  /*74f0*/  MOV R3, 0x0 ;  /* 0x0000000000037802 */ /* 0x000fe20000000f00 */
[----:B------:R-:W-:Y:S02]  /*7500*/  HFMA2 R12, -RZ, RZ, 0, 5.9604644775390625e-08 ;  /* 0x00000001ff0c7431 */ /* 0x000fe400000001ff */
[----:B------:R-:W-:Y:S02]  /*7510*/  IMAD.MOV.U32 R8, RZ, RZ, 0x192 ;  /* 0x00000192ff087424 */ /* 0x000fe400078e00ff */
[----:B------:R-:W-:Y:S01]  /*7520*/  IMAD.MOV.U32 R13, RZ, RZ, RZ ;  /* 0x000000ffff0d7224 */ /* 0x000fe200078e00ff */
[----:B------:R-:W3:Y:S01]  /*7530*/  LDCU.64 UR6, c[0x4][0x78] ;  /* 0x01000f00ff0677ac */ /* 0x000ee20008000a00 */
[----:B------:R-:W1:Y:S01]  /*7540*/  LDC.64 R2, c[0x4][R3] ;  /* 0x0100000003027b82 */ /* 0x000e620000000a00 */
[----:B------:R-:W5:Y:S01]  /*7550*/  LDCU.64 UR4, c[0x4][0x10] ;  /* 0x01000200ff0477ac */ /* 0x000f620008000a00 */
[----:B--2---:R-:W-:Y:S01]  /*7560*/  MOV R5, UR9 ;  /* 0x0000000900057c02 */ /* 0x004fe20008000f00 */
[----:B------:R-:W-:Y:S01]  /*7570*/  IMAD.U32 R4, RZ, RZ, UR8 ;  /* 0x00000008ff047e24 */ /* 0x000fe2000f8e00ff */
[----:B---3--:R-:W-:Y:S01]  /*7580*/  MOV R7, UR7 ;  /* 0x0000000700077c02 */ /* 0x008fe20008000f00 */
[----:B------:R-:W-:Y:S01]  /*7590*/  IMAD.U32 R6, RZ, RZ, UR6 ;  /* 0x00000006ff067e24 */ /* 0x000fe2000f8e00ff */
[----:B-----5:R-:W-:Y:S01]  /*75a0*/  MOV R11, UR5 ;  /* 0x00000005000b7c02 */ /* 0x020fe20008000f00 */
[----:B------:R-:W-:Y:S02]  /*75b0*/  IMAD.U32 R10, RZ, RZ, UR4 ;  /* 0x00000004ff0a7e24 */ /* 0x000fe4000f8e00ff */
[----:B------:R-:W-:Y:S07]  /*75c0*/  LEPC R20, `(.L_x_122) ;  /* 0x000000001014794e */ /* 0x000fee0000000000 */
[----:B-1--4-:R-:W-:Y:S05]  /*75d0*/  CALL.ABS.NOINC R2 ;  /* 0x0000000002007343 */ /* 0x012fea0003c00000 */
.L_x_122:
[----:B------:R-:W-:Y:S01]  /*75e0*/  ISETP.NE.AND P0, PT, R95, RZ, PT ;  /* 0x000000ff5f00720c */ /* 0x000fe20003f05270 */
[----:B------:R-:W-:Y:S05]  /*75f0*/  WARPSYNC.ALL ;  /* 0x0000000000007948 */ /* 0x000fea0003800000 */
[----:B------:R-:W-:Y:S01]  /*7600*/  R2UR UR4, R39 ;  /* 0x00000000270472ca */ /* 0x000fe200000e0000 */
[----:B------:R-:W2:Y:S01]  /*7610*/  S2UR UR6, SR_CgaCtaId ;  /* 0x00000000000679c3 */ /* 0x000ea20000008800 */
[-C--:B------:R-:W-:Y:S01]  /*7620*/  F2FP.F16.E4M3.UNPACK_B R42, R72.reuse ;  /* 0x00000048ff2a723e */ /* 0x080fe200020006ff */
[----:B------:R-:W-:Y:S01]  /*7630*/  BSSY.RECONVERGENT B0, `(.L_x_123) ;  /* 0x000009c000007945 */ /* 0x000fe20003800200 */
[----:B------:R-:W-:Y:S02]  /*7640*/  F2FP.F16.E4M3.UNPACK_B R72, R72.H1 ;  /* 0x00000048ff48723e */ /* 0x000fe400030006ff */
[-C--:B------:R-:W-:Y:S01]  /*7650*/  F2FP.F16.E4M3.UNPACK_B R46, R73.reuse ;  /* 0x00000049ff2e723e */ /* 0x080fe200020006ff */
[--C-:B------:R-:W-:Y:S01]  /*7660*/  HADD2.F32 R40, -RZ, R42.reuse.H0_H0 ;  /* 0x2000002aff287230 */ /* 0x100fe20000004100 */
[----:B------:R-:W-:Y:S01]  /*7670*/  F2FP.F16.E4M3.UNPACK_B R73, R73.H1 ;  /* 0x00000049ff49723e */ /* 0x000fe200030006ff */
[----:B------:R-:W-:Y:S01]  /*7680*/  HADD2.F32 R42, -RZ, R42.H1_H1 ;  /* 0x3000002aff2a7230 */ /* 0x000fe20000004100 */
[-C--:B------:R-:W-:Y:S01]  /*7690*/  F2FP.F16.E4M3.UNPACK_B R50, R74.reuse ;  /* 0x0000004aff32723e */ /* 0x080fe200020006ff */
[----:B------:R-:W-:Y:S01]  /*76a0*/  HADD2.F32 R43, -RZ, R72.H0_H0 ;  /* 0x20000048ff2b7230 */ /* 0x000fe20000004100 */
[----:B------:R-:W-:Y:S01]  /*76b0*/  F2FP.F16.E4M3.UNPACK_B R74, R74.H1 ;  /* 0x0000004aff4a723e */ /* 0x000fe200030006ff */
[----:B------:R-:W-:Y:S01]  /*76c0*/  LDTM.16dp32bit_t0_t15.x32 R4, tmem[UR4+0x40] ;  /* 0x00004004000479ee */ /* 0x000fe20008a80000 */
[----:B------:R-:W3:Y:S01]  /*76d0*/  LDTM.16dp32bit_t16_t31.x32 R4, tmem[UR4+0x60] ;  /* 0x00006004000479ee */ /* 0x000ee20008aa0000 */
[----:B------:R-:W-:Y:S01]  /*76e0*/  NOP ;  /* 0x0000000000007918 */ /* 0x000fe20000000000 */
[--C-:B------:R-:W-:Y:S01]  /*76f0*/  HADD2.F32 R45, -RZ, R46.reuse.H0_H0 ;  /* 0x2000002eff2d7230 */ /* 0x100fe20000004100 */
[----:B------:R-:W-:Y:S01]  /*7700*/  R2UR UR5, R100 ;  /* 0x00000000640572ca */ /* 0x000fe200000e0000 */
[----:B------:R-:W-:Y:S01]  /*7710*/  HADD2.F32 R46, -RZ, R46.H1_H1 ;  /* 0x3000002eff2e7230 */ /* 0x000fe20000004100 */
[----:B------:R-:W-:Y:S01]  /*7720*/  F2FP.F16.E4M3.UNPACK_B R54, R75 ;  /* 0x0000004bff36723e */ /* 0x000fe200020006ff */
[--C-:B------:R-:W-:Y:S01]  /*7730*/  HADD2.F32 R49, -RZ, R50.reuse.H0_H0 ;  /* 0x20000032ff317230 */ /* 0x100fe20000004100 */
[----:B----4-:R-:W-:Y:S01]  /*7740*/  F2FP.F16.E4M3.UNPACK_B R58, R76 ;  /* 0x0000004cff3a723e */ /* 0x010fe200020006ff */
[----:B------:R-:W-:Y:S01]  /*7750*/  HADD2.F32 R50, -RZ, R50.H1_H1 ;  /* 0x30000032ff327230 */ /* 0x000fe20000004100 */
[----:B------:R-:W-:Y:S01]  /*7760*/  F2FP.F16.E4M3.UNPACK_B R62, R77 ;  /* 0x0000004dff3e723e */ /* 0x000fe200020006ff */
[--C-:B------:R-:W-:Y:S01]  /*7770*/  HADD2.F32 R53, -RZ, R54.reuse.H0_H0 ;  /* 0x20000036ff357230 */ /* 0x100fe20000004100 */
[----:B------:R-:W-:Y:S01]  /*7780*/  F2FP.F16.E4M3.UNPACK_B R66, R78 ;  /* 0x0000004eff42723e */ /* 0x000fe200020006ff */
[----:B------:R-:W-:Y:S01]  /*7790*/  HADD2.F32 R54, -RZ, R54.H1_H1 ;  /* 0x30000036ff367230 */ /* 0x000fe20000004100 */
[----:B------:R-:W-:Y:S01]  /*77a0*/  F2FP.F16.E4M3.UNPACK_B R69, R79 ;  /* 0x0000004fff45723e */ /* 0x000fe200020006ff */
[--C-:B------:R-:W-:Y:S01]  /*77b0*/  HADD2.F32 R57, -RZ, R58.reuse.H0_H0 ;  /* 0x2000003aff397230 */ /* 0x100fe20000004100 */
[----:B------:R-:W-:Y:S01]  /*77c0*/  F2FP.F16.E4M3.UNPACK_B R75, R75.H1 ;  /* 0x0000004bff4b723e */ /* 0x000fe200030006ff */
[----:B------:R-:W-:Y:S01]  /*77d0*/  UIADD3 UR4, UPT, UPT, UR5, 0x180, URZ ;  /* 0x0000018005047890 */ /* 0x000fe2000fffe0ff */
[----:B------:R-:W-:Y:S01]  /*77e0*/  HADD2.F32 R59, -RZ, R58.H1_H1 ;  /* 0x3000003aff3b7230 */ /* 0x000fe20000004100 */
[----:B------:R-:W-:Y:S01]  /*77f0*/  F2FP.F16.E4M3.UNPACK_B R76, R76.H1 ;  /* 0x0000004cff4c723e */ /* 0x000fe200030006ff */
[--C-:B------:R-:W-:Y:S01]  /*7800*/  HADD2.F32 R61, -RZ, R62.reuse.H0_H0 ;  /* 0x2000003eff3d7230 */ /* 0x100fe20000004100 */
[----:B------:R-:W-:Y:S01]  /*7810*/  F2FP.F16.E4M3.UNPACK_B R77, R77.H1 ;  /* 0x0000004dff4d723e */ /* 0x000fe200030006ff */
[----:B------:R-:W-:Y:S01]  /*7820*/  HADD2.F32 R62, -RZ, R62.H1_H1 ;  /* 0x3000003eff3e7230 */ /* 0x000fe20000004100 */
[----:B------:R-:W-:Y:S01]  /*7830*/  F2FP.F16.E4M3.UNPACK_B R78, R78.H1 ;  /* 0x0000004eff4e723e */ /* 0x000fe200030006ff */
[--C-:B------:R-:W-:Y:S01]  /*7840*/  HADD2.F32 R65, -RZ, R66.reuse.H0_H0 ;  /* 0x20000042ff417230 */ /* 0x100fe20000004100 */
[----:B--2---:R-:W-:Y:S01]  /*7850*/  UPRMT UR4, UR6, 0x654, UR4 ;  /* 0x0000065406047896 */ /* 0x004fe20008000004 */
        /* <DEDUP_REMOVED lines=8> */
[----:B------:R-:W-:Y:S01]  /*78e0*/  SYNCS.ARRIVE.TRANS64.RED.A1T0 RZ, [UR4], RZ ;  /* 0x000000ffffff79a7 */ /* 0x000fe20008100404 */
        /* <DEDUP_REMOVED lines=15> */
[--C-:B------:R-:W-:Y:S02]  /*79e0*/  HADD2.F32 R47, -RZ, R73.reuse.H0_H0 ;  /* 0x20000049ff2f7230 */ /* 0x100fe40000004100 */
[C---:B------:R-:W-:Y:S01]  /*79f0*/  FMUL R10, R38.reuse, R10 ;  /* 0x0000000a260a7220 */ /* 0x040fe20000400000 */
[C---:B------:R-:W-:Y:S01]  /*7a00*/  FFMA R6, R41.reuse, R43, R6 ;  /* 0x0000002b29067223 */ /* 0x040fe20000000006 */
[----:B------:R-:W-:Y:S02]  /*7a10*/  HADD2.F32 R48, -RZ, R73.H1_H1 ;  /* 0x30000049ff307230 */ /* 0x000fe40000004100 */
[C---:B------:R-:W-:Y:S01]  /*7a20*/  FFMA R7, R41.reuse, R44, R7 ;  /* 0x0000002c29077223 */ /* 0x040fe20000000007 */
[C---:B------:R-:W-:Y:S01]  /*7a30*/  FFMA R8, R41.reuse, R45, R8 ;  /* 0x0000002d29087223 */ /* 0x040fe20000000008 */
[C---:B------:R-:W-:Y:S01]  /*7a40*/  FFMA R9, R41.reuse, R46, R9 ;  /* 0x0000002e29097223 */ /* 0x040fe20000000009 */
[----:B------:R-:W-:Y:S01]  /*7a50*/  FFMA R10, R41, R47, R10 ;  /* 0x0000002f290a7223 */ /* 0x000fe2000000000a */
[----:B------:R-:W-:Y:S01]  /*7a60*/  HADD2.F32 R43, -RZ, R69.H0_H0 ;  /* 0x20000045ff2b7230 */ /* 0x000fe20000004100 */
[----:B-1----:R-:W-:Y:S01]  /*7a70*/  F2FP.SATFINITE.E4M3.F32.PACK_AB_MERGE_C R96, R7, R6, RZ ;  /* 0x000000060760723e */ /* 0x002fe200048070ff */
[C---:B------:R-:W-:Y:S01]  /*7a80*/  FMUL R11, R38.reuse, R11 ;  /* 0x0000000b260b7220 */ /* 0x040fe20000400000 */
[--C-:B------:R-:W-:Y:S02]  /*7a90*/  HADD2.F32 R51, -RZ, R74.reuse.H0_H0 ;  /* 0x2000004aff337230 */ /* 0x100fe40000004100 */
[C---:B------:R-:W-:Y:S01]  /*7aa0*/  FMUL R14, R38.reuse, R14 ;  /* 0x0000000e260e7220 */ /* 0x040fe20000400000 */
[----:B------:R-:W-:Y:S01]  /*7ab0*/  HADD2.F32 R52, -RZ, R74.H1_H1 ;  /* 0x3000004aff347230 */ /* 0x000fe20000004100 */
[----:B------:R-:W-:Y:S01]  /*7ac0*/  F2FP.SATFINITE.E4M3.F32.PACK_AB_MERGE_C R96, R5, R4, R96 ;  /* 0x000000040560723e */ /* 0x000fe20004807060 */
[C---:B------:R-:W-:Y:S01]  /*7ad0*/  FFMA R11, R41.reuse, R48, R11 ;  /* 0x00000030290b7223 */ /* 0x040fe2000000000b */
[C---:B------:R-:W-:Y:S01]  /*7ae0*/  FFMA R12, R41.reuse, R49, R12 ;  /* 0x00000031290c7223 */ /* 0x040fe2000000000c */
[C---:B------:R-:W-:Y:S01]  /*7af0*/  FFMA R13, R41.reuse, R50, R13 ;  /* 0x00000032290d7223 */ /* 0x040fe2000000000d */
[----:B------:R-:W-:Y:S01]  /*7b00*/  FFMA R14, R41, R51, R14 ;  /* 0x00000033290e7223 */ /* 0x000fe2000000000e */
[C---:B------:R-:W-:Y:S01]  /*7b10*/  FMUL R15, R38.reuse, R15 ;  /* 0x0000000f260f7220 */ /* 0x040fe20000400000 */
[----:B------:R-:W-:Y:S01]  /*7b20*/  F2FP.F16.E4M3.UNPACK_B R79, R79.H1 ;  /* 0x0000004fff4f723e */ /* 0x000fe200030006ff */
[--C-:B------:R-:W-:Y:S01]  /*7b30*/  HADD2.F32 R55, -RZ, R75.reuse.H0_H0 ;  /* 0x2000004bff377230 */ /* 0x100fe20000004100 */
[----:B------:R-:W-:Y:S01]  /*7b40*/  F2FP.SATFINITE.E4M3.F32.PACK_AB_MERGE_C R97, R11, R10, RZ ;  /* 0x0000000a0b61723e */ /* 0x000fe200048070ff */
[C---:B------:R-:W-:Y:S01]  /*7b50*/  FFMA R15, R41.reuse, R52, R15 ;  /* 0x00000034290f7223 */ /* 0x040fe2000000000f */
[C---:B------:R-:W-:Y:S01]  /*7b60*/  FFMA R16, R41.reuse, R53, R16 ;  /* 0x0000003529107223 */ /* 0x040fe20000000010 */
[----:B------:R-:W-:Y:S01]  /*7b70*/  FFMA R17, R41, R54, R17 ;  /* 0x0000003629117223 */ /* 0x000fe20000000011 */
[----:B------:R-:W-:Y:S01]  /*7b80*/  F2FP.SATFINITE.E4M3.F32.PACK_AB_MERGE_C R97, R9, R8, R97 ;  /* 0x000000080961723e */ /* 0x000fe20004807061 */
[----:B------:R-:W-:Y:S01]  /*7b90*/  HADD2.F32 R56, -RZ, R75.H1_H1 ;  /* 0x3000004bff387230 */ /* 0x000fe20000004100 */
[----:B------:R-:W-:Y:S01]  /*7ba0*/  F2FP.SATFINITE.E4M3.F32.PACK_AB_MERGE_C R98, R15, R14, RZ ;  /* 0x0000000e0f62723e */ /* 0x000fe200048070ff */
[C---:B------:R-:W-:Y:S01]  /*7bb0*/  FMUL R18, R38.reuse, R18 ;  /* 0x0000001226127220 */ /* 0x040fe20000400000 */
[C---:B------:R-:W-:Y:S01]  /*7bc0*/  FMUL R19, R38.reuse, R19 ;  /* 0x0000001326137220 */ /* 0x040fe20000400000 */
[--C-:B------:R-:W-:Y:S02]  /*7bd0*/  HADD2.F32 R58, -RZ, R76.reuse.H0_H0 ;  /* 0x2000004cff3a7230 */ /* 0x100fe40000004100 */
[C---:B------:R-:W-:Y:S01]  /*7be0*/  FMUL R3, R38.reuse, R22 ;  /* 0x0000001626037220 */ /* 0x040fe20000400000 */
[C---:B------:R-:W-:Y:S01]  /*7bf0*/  FFMA R18, R41.reuse, R55, R18 ;  /* 0x0000003729127223 */ /* 0x040fe20000000012 */
[----:B------:R-:W-:Y:S02]  /*7c00*/  HADD2.F32 R60, -RZ, R76.H1_H1 ;  /* 0x3000004cff3c7230 */ /* 0x000fe40000004100 */
        /* <DEDUP_REMOVED lines=42> */
[----:B------:R-:W-:Y:S03]  /*7eb0*/  IADD3 R70, PT, PT, R36, 0x1, RZ ;  /* 0x0000000124467810 */ /* 0x000fe60007ffe0ff */
        /* <DEDUP_REMOVED lines=10> */
[----:B------:R-:W-:Y:S02]  /*7f60*/  UIADD3 UR9, UPT, UPT, UR49, 0x40, URZ ;  /* 0x0000004031097890 */ /* 0x000fe4000fffe0ff */
[----:B------:R-:W-:Y:S01]  /*7f70*/  UIADD3 UR8, UPT, UPT, UR44, 0x3200, URZ ;  /* 0x000032002c087890 */ /* 0x000fe2000fffe0ff */
[----:B------:R-:W-:Y:S01]  /*7f80*/  UMOV UR10, UR50 ;  /* 0x00000032000a7c82 */ /* 0x000fe20008000000 */
[----:B------:R-:W-:Y:S01]  /*7f90*/  UMOV UR11, UR36 ;  /* 0x00000024000b7c82 */ /* 0x000fe20008000000 */
[----:B--2---:R-:W-:Y:S04]  /*7fa0*/  UIADD3 UR4, UP0, UPT, UR6, 0x680, URZ ;  /* 0x0000068006047890 */ /* 0x004fe8000ff1e0ff */
[----:B------:R-:W-:Y:S09]  /*7fb0*/  UIADD3.X UR5, UPT, UPT, URZ, UR7, URZ, UP0, !UPT ;  /* 0x00000007ff057290 */ /* 0x000ff200087fe4ff */
[----:B------:R2:W-:Y:S01]  /*7fc0*/  UTMASTG.3D [UR8], [UR4] ;  /* 0x00000008040073b5 */ /* 0x0005e20008010000 */
[----:B------:R0:W-:Y:S01]  /*7fd0*/  UTMACMDFLUSH ;  /* 0x00000000000079b7 */ /* 0x0001e20000000000 */
[----:B--2---:R-:W-:Y:S04]  /*7fe0*/  DEPBAR.LE SB0, 0x1 ;  /* 0x000080400000791a */ /* 0x004fe80000000000 */
.L_x_124:
[----:B------:R-:W-:Y:S05]  /*7ff0*/  BSYNC.RECONVERGENT B0 ;  /* 0x0000000000007941 */ /* 0x000fea0003800200 */
.L_x_123:
[----:B------:R-:W-:Y:S01]  /*8000*/  BAR.SYNC.DEFER_BLOCKING 0x1, 0x80 ;  /* 0x0042000000007b1d */ /* 0x000fe20000010000 */
[----:B------:R-:W-:Y:S01]  /*8010*/  ISETP.NE.AND P0, PT, R87, 0x2, PT ;  /* 0x000000025700780c */ /* 0x000fe20003f05270 */
[----:B------:R-:W-:Y:S01]  /*8020*/  UISETP.NE.AND UP0, UPT, UR45, URZ, UPT ;  /* 0x000000ff2d00728c */ /* 0x000fe2000bf05270 */
[----:B------:R-:W-:Y:S01]  /*8030*/  ISETP.NE.AND P1, PT, R70, 0x4, PT ;  /* 0x000000044600780c */ /* 0x000fe20003f25270 */
[----:B------:R-:W-:Y:S01]  /*8040*/  UIADD3 UR30, UPT, UPT, UR37, UR59, URZ ;  /* 0x0000003b251e7290 */ /* 0x000fe2000fffe0ff */
[----:B------:R-:W-:Y:S01]  /*8050*/  SEL R0, RZ, 0x1, P0 ;  /* 0x00000001ff007807 */ /* 0x000fe20000000000 */
[----:B------:R-:W-:Y:S01]  /*8060*/  UIADD3 UR20, UPT, UPT, UR38, UR62, URZ ;  /* 0x0000003e26147290 */ /* 0x000fe2000fffe0ff */
[----:B------:R-:W-:Y:S02]  /*8070*/  SEL R3, RZ, 0x1, P1 ;  /* 0x00000001ff037807 */ /* 0x000fe40000800000 */
[----:B------:R-:W-:Y:S02]  /*8080*/  LOP3.LUT R91, R91, R0, RZ, 0x3c, !PT ;  /* 0x000000005b5b7212 */ /* 0x000fe400078e3cff */
[----:B------:R-:W-:Y:S02]  /*8090*/  LOP3.LUT R92, R92, R3, RZ, 0x3c, !PT ;  /* 0x000000035c5c7212 */ /* 0x000fe400078e3cff */
[----:B------:R-:W-:Y:S02]  /*80a0*/  SEL R87, R87, RZ, P0 ;  /* 0x000000ff57577207 */ /* 0x000fe40000000000 */
[----:B------:R-:W-:Y:S01]  /*80b0*/  SEL R36, R70, RZ, P1 ;  /* 0x000000ff46247207 */ /* 0x000fe20000800000 */
[----:B------:R-:W-:Y:S01]  /*80c0*/  UMOV UR36, UR58 ;  /* 0x0000003a00247c82 */ /* 0x000fe20008000000 */
[----:B------:R-:W-:Y:S05]  /*80d0*/  BRA.U UP0, `(.L_x_125) ;  /* 0xffffffd500987547 */ /* 0x000fea000b83ffff */
[----:B------:R-:W-:Y:S05]  /*80e0*/  EXIT ;  /* 0x000000000000794d */ /* 0x000fea0003800000 */
.L_x_25:
[----:B-1----:R1:W3:Y:S02]  /*80f0*/  SYNCS.PHASECHK.TRANS64.TRYWAIT P0, [R0+URZ+0x1b0], R3 ;  /* 0x0001b003000075a7 */ /* 0x0022e400080011ff */
[----:B---3--:R-:W-:Y:S05]  /*8100*/  @!P0 NANOSLEEP.SYNCS 0x989680 ;  /* 0x009896800000895d */ /* 0x008fea0003900000 */
[----:B------:R-:W3:Y:S02]  /*8110*/  @!P0 SYNCS.PHASECHK.TRANS64 P0, [R0+URZ+0x1b0], R3 ;  /* 0x0001b003000085a7 */ /* 0x000ee400080010ff */
[----:B---3--:R-:W-:Y:S05]  /*8120*/  @!P0 BRA `(.L_x_25) ;  /* 0xfffffffc00f08947 */ /* 0x008fea000383ffff */
[----:B------:R-:W-:Y:S05]  /*8130*/  BRA `(.L_x_126) ;  /* 0xffffff9800347947 */ /* 0x000fea000383ffff */
.L_x_28:
[----:B-1----:R-:W-:-:S07]  /*8140*/  MOV R0, UR33 ;  /* 0x0000002100007c02 */ /* 0x002fce0008000f00 */
.L_x_127:
[----:B-1----:R1:W3:Y:S02]  /*8150*/  SYNCS.PHASECHK.TRANS64.TRYWAIT P0, [R0+URZ+0x88], R3 ;  /* 0x00008803000075a7 */ /* 0x0022e400080011ff */
[----:B---3--:R-:W-:Y:S05]  /*8160*/  @!P0 NANOSLEEP.SYNCS 0x989680 ;  /* 0x009896800000895d */ /* 0x008fea0003900000 */
[----:B------:R-:W3:Y:S02]  /*8170*/  @!P0 SYNCS.PHASECHK.TRANS64 P0, [R0+URZ+0x88], R3 ;  /* 0x00008803000085a7 */ /* 0x000ee400080010ff */
[----:B---3--:R-:W-:Y:S05]  /*8180*/  @!P0 BRA `(.L_x_127) ;  /* 0xfffffffc00f08947 */ /* 0x008fea000383ffff */
[----:B------:R-:W-:Y:S05]  /*8190*/  BRA `(.L_x_27) ;  /* 0xffffff9800747947 */ /* 0x000fea000383ffff */
.L_x_35:
[----:B-1----:R-:W-:-:S07]  /*81a0*/  MOV R0, UR9 ;  /* 0x0000000900007c02 */ /* 0x002fce0008000f00 */
.L_x_128:
[----:B-1----:R1:W3:Y:S02]  /*81b0*/  SYNCS.PHASECHK.TRANS64.TRYWAIT P0, [R0+URZ+0x88], R3 ;  /* 0x00008803000075a7 */ /* 0x0022e400080011ff */
[----:B---3--:R-:W-:Y:S05]  /*81c0*/  @!P0 NANOSLEEP.SYNCS 0x989680 ;  /* 0x009896800000895d */ /* 0x008fea0003900000 */
[----:B------:R-:W3:Y:S02]  /*81d0*/  @!P0 SYNCS.PHASECHK.TRANS64 P0, [R0+URZ+0x88], R3 ;  /* 0x00008803000085a7 */ /* 0x000ee400080010ff */
[----:B---3--:R-:W-:Y:S05]  /*81e0*/  @!P0 BRA `(.L_x_128) ;  /* 0xfffffffc00f08947 */ /* 0x008fea000383ffff */
[----:B------:R-:W-:Y:S05]  /*81f0*/  BRA `(.L_x_34) ;  /* 0xffffff9c00307947 */ /* 0x000fea000383ffff */
.L_x_40:
[----:B-1----:R1:W3:Y:S02]  /*8200*/  SYNCS.PHASECHK.TRANS64.TRYWAIT P0, [R3+URZ+0x140], R0 ;  /* 0x00014000030075a7 */ /* 0x0022e400080011ff */
[----:B---3--:R-:W-:Y:S05]  /*8210*/  @!P0 NANOSLEEP.SYNCS 0x989680 ;  /* 0x009896800000895d */ /* 0x008fea0003900000 */
[----:B------:R-:W3:Y:S02]  /*8220*/  @!P0 SYNCS.PHASECHK.TRANS64 P0, [R3+URZ+0x140], R0 ;  /* 0x00014000030085a7 */ /* 0x000ee400080010ff */
[----:B---3--:R-:W-:Y:S05]  /*8230*/  @!P0 BRA `(.L_x_40) ;  /* 0xfffffffc00f08947 */ /* 0x008fea000383ffff */
[----:B------:R-:W-:Y:S05]  /*8240*/  BRA `(.L_x_129) ;  /* 0xffffff9c00d07947 */ /* 0x000fea000383ffff */
.L_x_44:
[----:B-1----:R-:W-:-:S07]  /*8250*/  MOV R0, UR4 ;  /* 0x0000000400007c02 */ /* 0x002fce0008000f00 */
.L_x_130:
[----:B-1----:R1:W3:Y:S02]  /*8260*/  SYNCS.PHASECHK.TRANS64.TRYWAIT P0, [R0+URZ], R3 ;  /* 0x00000003000075a7 */ /* 0x0022e400080011ff */
[----:B---3--:R-:W-:Y:S05]  /*8270*/  @!P0 NANOSLEEP.SYNCS 0x989680 ;  /* 0x009896800000895d */ /* 0x008fea0003900000 */
[----:B------:R-:W3:Y:S02]  /*8280*/  @!P0 SYNCS.PHASECHK.TRANS64 P0, [R0+URZ], R3 ;  /* 0x00000003000085a7 */ /* 0x000ee400080010ff */
[----:B---3--:R-:W-:Y:S05]  /*8290*/  @!P0 BRA `(.L_x_130) ;  /* 0xfffffffc00f08947 */ /* 0x008fea000383ffff */
[----:B------:R-:W-:Y:S05]  /*82a0*/  BRA `(.L_x_131) ;  /* 0xffffffa400747947 */ /* 0x000fea000383ffff */
.L_x_45:
[----:B------:R-:W-:-:S07]  /*82b0*/  MOV R0, UR5 ;  /* 0x0000000500007c02 */ /* 0x000fce0008000f00 */
.L_x_132:
[----:B-1----:R1:W3:Y:S02]  /*82c0*/  SYNCS.PHASECHK.TRANS64.TRYWAIT P0, [R0+URZ], R3 ;  /* 0x00000003000075a7 */ /* 0x0022e400080011ff */
[----:B---3--:R-:W-:Y:S05]  /*82d0*/  @!P0 NANOSLEEP.SYNCS 0x989680 ;  /* 0x009896800000895d */ /* 0x008fea0003900000 */
[----:B------:R-:W3:Y:S02]  /*82e0*/  @!P0 SYNCS.PHASECHK.TRANS64 P0, [R0+URZ], R3 ;  /* 0x00000003000085a7 */ /* 0x000ee400080010ff */
[----:B---3--:R-:W-:Y:S05]  /*82f0*/  @!P0 BRA `(.L_x_132) ;  /* 0xfffffffc00f08947 */ /* 0x008fea000383ffff */
[----:B------:R-:W-:Y:S05]  /*8300*/  BRA `(.L_x_133) ;  /* 0xffffffa400807947 */ /* 0x000fea000383ffff */
.L_x_46:
[----:B------:R-:W-:-:S07]  /*8310*/  MOV R0, UR5 ;  /* 0x0000000500007c02 */ /* 0x000fce0008000f00 */
.L_x_134:
[----:B-1----:R1:W3:Y:S02]  /*8320*/  SYNCS.PHASECHK.TRANS64.TRYWAIT P0, [R0+URZ], R3 ;  /* 0x00000003000075a7 */ /* 0x0022e400080011ff */
[----:B---3--:R-:W-:Y:S05]  /*8330*/  @!P0 NANOSLEEP.SYNCS 0x989680 ;  /* 0x009896800000895d */ /* 0x008fea0003900000 */
[----:B------:R-:W3:Y:S02]  /*8340*/  @!P0 SYNCS.PHASECHK.TRANS64 P0, [R0+URZ], R3 ;  /* 0x00000003000085a7 */ /* 0x000ee400080010ff */
[----:B---3--:R-:W-:Y:S05]  /*8350*/  @!P0 BRA `(.L_x_134) ;  /* 0xfffffffc00f08947 */ /* 0x008fea000383ffff */
[----:B------:R-:W-:Y:S05]  /*8360*/  BRA `(.L_x_135) ;  /* 0xffffffa4008c7947 */ /* 0x000fea000383ffff */
.L_x_47:
[----:B------:R-:W-:-:S07]  /*8370*/  MOV R0, UR5 ;  /* 0x0000000500007c02 */ /* 0x000fce0008000f00 */
.L_x_136:
[----:B-1----:R1:W3:Y:S02]  /*8380*/  SYNCS.PHASECHK.TRANS64.TRYWAIT P0, [R0+URZ], R3 ;  /* 0x00000003000075a7 */ /* 0x0022e400080011ff */
[----:B---3--:R-:W-:Y:S05]  /*8390*/  @!P0 NANOSLEEP.SYNCS 0x989680 ;  /* 0x009896800000895d */ /* 0x008fea0003900000 */
[----:B------:R-:W3:Y:S02]  /*83a0*/  @!P0 SYNCS.PHASECHK.TRANS64 P0, [R0+URZ], R3 ;  /* 0x00000003000085a7 */ /* 0x000ee400080010ff */
[----:B---3--:R-:W-:Y:S05]  /*83b0*/  @!P0 BRA `(.L_x_136) ;  /* 0xfffffffc00f08947 */ /* 0x008fea000383ffff */
[----:B------:R-:W-:Y:S05]  /*83c0*/  BRA `(.L_x_137) ;  /* 0xffffffa400987947 */ /* 0x000fea000383ffff */
.L_x_48:
[----:B------:R-:W-:-:S07]  /*83d0*/  MOV R0, UR5 ;  /* 0x0000000500007c02 */ /* 0x000fce0008000f00 */
.L_x_138:
[----:B-1----:R1:W3:Y:S02]  /*83e0*/  SYNCS.PHASECHK.TRANS64.TRYWAIT P0, [R0+URZ], R3 ;  /* 0x00000003000075a7 */ /* 0x0022e400080011ff */
[----:B---3--:R-:W-:Y:S05]  /*83f0*/  @!P0 NANOSLEEP.SYNCS 0x989680 ;  /* 0x009896800000895d */ /* 0x008fea0003900000 */
[----:B------:R-:W3:Y:S02]  /*8400*/  @!P0 SYNCS.PHASECHK.TRANS64 P0, [R0+URZ], R3 ;  /* 0x00000003000085a7 */ /* 0x000ee400080010ff */
[----:B---3--:R-:W-:Y:S05]  /*8410*/  @!P0 BRA `(.L_x_138) ;  /* 0xfffffffc00f08947 */ /* 0x008fea000383ffff */
[----:B------:R-:W-:Y:S05]  /*8420*/  BRA `(.L_x_139) ;  /* 0xffffffa400a47947 */ /* 0x000fea000383ffff */
.L_x_49:
[----:B------:R-:W-:-:S07]  /*8430*/  MOV R0, UR5 ;  /* 0x0000000500007c02 */ /* 0x000fce0008000f00 */
.L_x_140:
[----:B-1----:R1:W3:Y:S02]  /*8440*/  SYNCS.PHASECHK.TRANS64.TRYWAIT P0, [R0+URZ], R3 ;  /* 0x00000003000075a7 */ /* 0x0022e400080011ff */
[----:B---3--:R-:W-:Y:S05]  /*8450*/  @!P0 NANOSLEEP.SYNCS 0x989680 ;  /* 0x009896800000895d */ /* 0x008fea0003900000 */
[----:B------:R-:W3:Y:S02]  /*8460*/  @!P0 SYNCS.PHASECHK.TRANS64 P0, [R0+URZ], R3 ;  /* 0x00000003000085a7 */ /* 0x000ee400080010ff */
[----:B---3--:R-:W-:Y:S05]  /*8470*/  @!P0 BRA `(.L_x_140) ;  /* 0xfffffffc00f08947 */ /* 0x008fea000383ffff */
[----:B------:R-:W-:Y:S05]  /*8480*/  BRA `(.L_x_141) ;  /* 0xffffffa400b07947 */ /* 0x000fea000383ffff */
.L_x_50:
[----:B------:R-:W-:-:S07]  /*8490*/  MOV R0, UR5 ;  /* 0x0000000500007c02 */ /* 0x000fce0008000f00 */
.L_x_142:
[----:B-1----:R1:W3:Y:S02]  /*84a0*/  SYNCS.PHASECHK.TRANS64.TRYWAIT P0, [R0+URZ], R3 ;  /* 0x00000003000075a7 */ /* 0x0022e400080011ff */
[----:B---3--:R-:W-:Y:S05]  /*84b0*/  @!P0 NANOSLEEP.SYNCS 0x989680 ;  /* 0x009896800000895d */ /* 0x008fea0003900000 */
[----:B------:R-:W3:Y:S02]  /*84c0*/  @!P0 SYNCS.PHASECHK.TRANS64 P0, [R0+URZ], R3 ;  /* 0x00000003000085a7 */ /* 0x000ee400080010ff */
[----:B---3--:R-:W-:Y:S05]  /*84d0*/  @!P0 BRA `(.L_x_142) ;  /* 0xfffffffc00f08947 */ /* 0x008fea000383ffff */
[----:B------:R-:W-:Y:S05]  /*84e0*/  BRA `(.L_x_143) ;  /* 0xffffffa400bc7947 */ /* 0x000fea000383ffff */
.L_x_51:
[----:B------:R-:W-:-:S07]  /*84f0*/  MOV R0, UR5 ;  /* 0x0000000500007c02 */ /* 0x000fce0008000f00 */
.L_x_144:
[----:B-1----:R1:W3:Y:S02]  /*8500*/  SYNCS.PHASECHK.TRANS64.TRYWAIT P0, [R0+URZ], R3 ;  /* 0x00000003000075a7 */ /* 0x0022e400080011ff */
[----:B---3--:R-:W-:Y:S05]  /*8510*/  @!P0 NANOSLEEP.SYNCS 0x989680 ;  /* 0x009896800000895d */ /* 0x008fea0003900000 */
[----:B------:R-:W3:Y:S02]  /*8520*/  @!P0 SYNCS.PHASECHK.TRANS64 P0, [R0+URZ], R3 ;  /* 0x00000003000085a7 */ /* 0x000ee400080010ff */
[----:B---3--:R-:W-:Y:S05]  /*8530*/  @!P0 BRA `(.L_x_144) ;  /* 0xfffffffc00f08947 */ /* 0x008fea000383ffff */
[----:B------:R-:W-:Y:S05]  /*8540*/  BRA `(.L_x_145) ;  /* 0xffffffa400c87947 */ /* 0x000fea000383ffff */
.L_x_52:
[----:B------:R-:W-:-:S07]  /*8550*/  MOV R0, UR5 ;  /* 0x0000000500007c02 */ /* 0x000fce0008000f00 */
.L_x_146:
[----:B-1----:R1:W3:Y:S02]  /*8560*/  SYNCS.PHASECHK.TRANS64.TRYWAIT P0, [R0+URZ], R3 ;  /* 0x00000003000075a7 */ /* 0x0022e400080011ff */
[----:B---3--:R-:W-:Y:S05]  /*8570*/  @!P0 NANOSLEEP.SYNCS 0x989680 ;  /* 0x009896800000895d */ /* 0x008fea0003900000 */
[----:B------:R-:W3:Y:S02]  /*8580*/  @!P0 SYNCS.PHASECHK.TRANS64 P0, [R0+URZ], R3 ;  /* 0x00000003000085a7 */ /* 0x000ee400080010ff */
[----:B---3--:R-:W-:Y:S05]  /*8590*/  @!P0 BRA `(.L_x_146) ;  /* 0xfffffffc00f08947 */ /* 0x008fea000383ffff */
[----:B------:R-:W-:Y:S05]  /*85a0*/  BRA `(.L_x_147) ;  /* 0xffffffa400d47947 */ /* 0x000fea000383ffff */
.L_x_53:
[----:B------:R-:W-:-:S07]  /*85b0*/  MOV R0, UR5 ;  /* 0x0000000500007c02 */ /* 0x000fce0008000f00 */
.L_x_148:
[----:B-1----:R1:W3:Y:S02]  /*85c0*/  SYNCS.PHASECHK.TRANS64.TRYWAIT P0, [R0+URZ], R3 ;  /* 0x00000003000075a7 */ /* 0x0022e400080011ff */
[----:B---3--:R-:W-:Y:S05]  /*85d0*/  @!P0 NANOSLEEP.SYNCS 0x989680 ;  /* 0x009896800000895d */ /* 0x008fea0003900000 */
[----:B------:R-:W3:Y:S02]  /*85e0*/  @!P0 SYNCS.PHASECHK.TRANS64 P0, [R0+URZ], R3 ;  /* 0x00000003000085a7 */ /* 0x000ee400080010ff */
[----:B---3--:R-:W-:Y:S05]  /*85f0*/  @!P0 BRA `(.L_x_148) ;  /* 0xfffffffc00f08947 */ /* 0x008fea000383ffff */
[----:B------:R-:W-:Y:S05]  /*8600*/  BRA `(.L_x_149) ;  /* 0xffffffa400e07947 */ /* 0x000fea000383ffff */
.L_x_54:
[----:B------:R-:W-:-:S07]  /*8610*/  MOV R0, UR5 ;  /* 0x0000000500007c02 */ /* 0x000fce0008000f00 */
.L_x_150:
[----:B-1----:R1:W3:Y:S02]  /*8620*/  SYNCS.PHASECHK.TRANS64.TRYWAIT P0, [R0+URZ], R3 ;  /* 0x00000003000075a7 */ /* 0x0022e400080011ff */
[----:B---3--:R-:W-:Y:S05]  /*8630*/  @!P0 NANOSLEEP.SYNCS 0x989680 ;  /* 0x009896800000895d */ /* 0x008fea0003900000 */
[----:B------:R-:W3:Y:S02]  /*8640*/  @!P0 SYNCS.PHASECHK.TRANS64 P0, [R0+URZ], R3 ;  /* 0x00000003000085a7 */ /* 0x000ee400080010ff */
[----:B---3--:R-:W-:Y:S05]  /*8650*/  @!P0 BRA `(.L_x_150) ;  /* 0xfffffffc00f08947 */ /* 0x008fea000383ffff */
[----:B------:R-:W-:Y:S05]  /*8660*/  BRA `(.L_x_151) ;  /* 0xffffffa400ec7947 */ /* 0x000fea000383ffff */
.L_x_55:
[----:B------:R-:W-:-:S07]  /*8670*/  MOV R0, UR5 ;  /* 0x0000000500007c02 */ /* 0x000fce0008000f00 */
.L_x_152:
[----:B-1----:R1:W3:Y:S02]  /*8680*/  SYNCS.PHASECHK.TRANS64.TRYWAIT P0, [R0+URZ], R3 ;  /* 0x00000003000075a7 */ /* 0x0022e400080011ff */
[----:B---3--:R-:W-:Y:S05]  /*8690*/  @!P0 NANOSLEEP.SYNCS 0x989680 ;  /* 0x009896800000895d */ /* 0x008fea0003900000 */
[----:B------:R-:W3:Y:S02]  /*86a0*/  @!P0 SYNCS.PHASECHK.TRANS64 P0, [R0+URZ], R3 ;  /* 0x00000003000085a7 */ /* 0x000ee400080010ff */
[----:B---3--:R-:W-:Y:S05]  /*86b0*/  @!P0 BRA `(.L_x_152) ;  /* 0xfffffffc00f08947 */ /* 0x008fea000383ffff */
[----:B------:R-:W-:Y:S05]  /*86c0*/  BRA `(.L_x_153) ;  /* 0xffffffa400f87947 */ /* 0x000fea000383ffff */
.L_x_56:
[----:B------:R-:W-:-:S07]  /*86d0*/  MOV R0, UR5 ;  /* 0x0000000500007c02 */ /* 0x000fce0008000f00 */
.L_x_154:
[----:B-1----:R1:W3:Y:S02]  /*86e0*/  SYNCS.PHASECHK.TRANS64.TRYWAIT P0, [R0+URZ], R3 ;  /* 0x00000003000075a7 */ /* 0x0022e400080011ff */
[----:B---3--:R-:W-:Y:S05]  /*86f0*/  @!P0 NANOSLEEP.SYNCS 0x989680 ;  /* 0x009896800000895d */ /* 0x008fea0003900000 */
[----:B------:R-:W3:Y:S02]  /*8700*/  @!P0 SYNCS.PHASECHK.TRANS64 P0, [R0+URZ], R3 ;  /* 0x00000003000085a7 */ /* 0x000ee400080010ff */
[----:B---3--:R-:W-:Y:S05]  /*8710*/  @!P0 BRA `(.L_x_154) ;  /* 0xfffffffc00f08947 */ /* 0x008fea000383ffff */
[----:B------:R-:W-:Y:S05]  /*8720*/  BRA `(.L_x_155) ;  /* 0xffffffa800047947 */ /* 0x000fea000383ffff */
.L_x_57:
[----:B------:R-:W-:-:S07]  /*8730*/  MOV R0, UR5 ;  /* 0x0000000500007c02 */ /* 0x000fce0008000f00 */
.L_x_156:
[----:B-1----:R1:W3:Y:S02]  /*8740*/  SYNCS.PHASECHK.TRANS64.TRYWAIT P0, [R0+URZ], R3 ;  /* 0x00000003000075a7 */ /* 0x0022e400080011ff */
[----:B---3--:R-:W-:Y:S05]  /*8750*/  @!P0 NANOSLEEP.SYNCS 0x989680 ;  /* 0x009896800000895d */ /* 0x008fea0003900000 */
[----:B------:R-:W3:Y:S02]  /*8760*/  @!P0 SYNCS.PHASECHK.TRANS64 P0, [R0+URZ], R3 ;  /* 0x00000003000085a7 */ /* 0x000ee400080010ff */
[----:B---3--:R-:W-:Y:S05]  /*8770*/  @!P0 BRA `(.L_x_156) ;  /* 0xfffffffc00f08947 */ /* 0x008fea000383ffff */
[----:B------:R-:W-:Y:S05]  /*8780*/  BRA `(.L_x_157) ;  /* 0xffffffa800107947 */ /* 0x000fea000383ffff */
.L_x_58:
[----:B------:R-:W-:-:S07]  /*8790*/  MOV R0, UR5 ;  /* 0x0000000500007c02 */ /* 0x000fce0008000f00 */
.L_x_158:
[----:B-1----:R1:W3:Y:S02]  /*87a0*/  SYNCS.PHASECHK.TRANS64.TRYWAIT P0, [R0+URZ], R3 ;  /* 0x00000003000075a7 */ /* 0x0022e400080011ff */
[----:B---3--:R-:W-:Y:S05]  /*87b0*/  @!P0 NANOSLEEP.SYNCS 0x989680 ;  /* 0x009896800000895d */ /* 0x008fea0003900000 */
[----:B------:R-:W3:Y:S02]  /*87c0*/  @!P0 SYNCS.PHASECHK.TRANS64 P0, [R0+URZ], R3 ;  /* 0x00000003000085a7 */ /* 0x000ee400080010ff */
[----:B---3--:R-:W-:Y:S05]  /*87d0*/  @!P0 BRA `(.L_x_158) ;  /* 0xfffffffc00f08947 */ /* 0x008fea000383ffff */
[----:B------:R-:W-:Y:S05]  /*87e0*/  BRA `(.L_x_159) ;  /* 0xffffffa8001c7947 */ /* 0x000fea000383ffff */
.L_x_59:
[----:B------:R-:W-:-:S07]  /*87f0*/  MOV R0, UR5 ;  /* 0x0000000500007c02 */ /* 0x000fce0008000f00 */
.L_x_160:
[----:B-1----:R1:W3:Y:S02]  /*8800*/  SYNCS.PHASECHK.TRANS64.TRYWAIT P0, [R0+URZ], R3 ;  /* 0x00000003000075a7 */ /* 0x0022e400080011ff */
[----:B---3--:R-:W-:Y:S05]  /*8810*/  @!P0 NANOSLEEP.SYNCS 0x989680 ;  /* 0x009896800000895d */ /* 0x008fea0003900000 */
[----:B------:R-:W3:Y:S02]  /*8820*/  @!P0 SYNCS.PHASECHK.TRANS64 P0, [R0+URZ], R3 ;  /* 0x00000003000085a7 */ /* 0x000ee400080010ff */
[----:B---3--:R-:W-:Y:S05]  /*8830*/  @!P0 BRA `(.L_x_160) ;  /* 0xfffffffc00f08947 */ /* 0x008fea000383ffff */
[----:B------:R-:W-:Y:S05]  /*8840*/  BRA `(.L_x_161) ;  /* 0xffffffa800287947 */ /* 0x000fea000383ffff */
.L_x_62:
[----:B--2---:R2:W3:Y:S02]  /*8850*/  SYNCS.PHASECHK.TRANS64.TRYWAIT P0, [R2+URZ+0x1a0], R5 ;  /* 0x0001a005020075a7 */ /* 0x0044e400080011ff */
[----:B---3--:R-:W-:Y:S05]  /*8860*/  @!P0 NANOSLEEP.SYNCS 0x989680 ;  /* 0x009896800000895d */ /* 0x008fea0003900000 */
[----:B------:R-:W3:Y:S02]  /*8870*/  @!P0 SYNCS.PHASECHK.TRANS64 P0, [R2+URZ+0x1a0], R5 ;  /* 0x0001a005020085a7 */ /* 0x000ee400080010ff */
[----:B---3--:R-:W-:Y:S05]  /*8880*/  @!P0 BRA `(.L_x_62) ;  /* 0xfffffffc00f08947 */ /* 0x008fea000383ffff */
[----:B------:R-:W-:Y:S05]  /*8890*/  BRA `(.L_x_162) ;  /* 0xffffffa8008c7947 */ /* 0x000fea000383ffff */
.L_x_63:
[----:B------:R-:W-:-:S07]  /*88a0*/  MOV R2, UR4 ;  /* 0x0000000400027c02 */ /* 0x000fce0008000f00 */
.L_x_163:
[----:B--2---:R2:W3:Y:S02]  /*88b0*/  SYNCS.PHASECHK.TRANS64.TRYWAIT P0, [R2+URZ+0x150], R5 ;  /* 0x00015005020075a7 */ /* 0x0044e400080011ff */
[----:B---3--:R-:W-:Y:S05]  /*88c0*/  @!P0 NANOSLEEP.SYNCS 0x989680 ;  /* 0x009896800000895d */ /* 0x008fea0003900000 */
[----:B------:R-:W3:Y:S02]  /*88d0*/  @!P0 SYNCS.PHASECHK.TRANS64 P0, [R2+URZ+0x150], R5 ;  /* 0x00015005020085a7 */ /* 0x000ee400080010ff */
[----:B---3--:R-:W-:Y:S05]  /*88e0*/  @!P0 BRA `(.L_x_163) ;  /* 0xfffffffc00f08947 */ /* 0x008fea000383ffff */
[----:B------:R-:W-:Y:S05]  /*88f0*/  BRA `(.L_x_164) ;  /* 0xffffffa8009c7947 */ /* 0x000fea000383ffff */
.L_x_64:
[----:B--2---:R2:W3:Y:S02]  /*8900*/  SYNCS.PHASECHK.TRANS64.TRYWAIT P1, [R2+URZ+0x140], R5 ;  /* 0x00014005020075a7 */ /* 0x0044e400080211ff */
[----:B---3--:R-:W-:Y:S05]  /*8910*/  @!P1 NANOSLEEP.SYNCS 0x989680 ;  /* 0x009896800000995d */ /* 0x008fea0003900000 */
[----:B------:R-:W3:Y:S02]  /*8920*/  @!P1 SYNCS.PHASECHK.TRANS64 P1, [R2+URZ+0x140], R5 ;  /* 0x00014005020095a7 */ /* 0x000ee400080210ff */
[----:B---3--:R-:W-:Y:S05]  /*8930*/  @!P1 BRA `(.L_x_64) ;  /* 0xfffffffc00f09947 */ /* 0x008fea000383ffff */
[----:B------:R-:W-:Y:S05]  /*8940*/  BRA `(.L_x_165) ;  /* 0xffffffa800cc7947 */ /* 0x000fea000383ffff */
.L_x_67:
[----:B------:R-:W-:-:S07]  /*8950*/  MOV R0, UR4 ;  /* 0x0000000400007c02 */ /* 0x000fce0008000f00 */
.L_x_166:
[----:B--2---:R2:W3:Y:S02]  /*8960*/  SYNCS.PHASECHK.TRANS64.TRYWAIT P0, [R0+URZ+0x150], R3 ;  /* 0x00015003000075a7 */ /* 0x0044e400080011ff */
[----:B---3--:R-:W-:Y:S05]  /*8970*/  @!P0 NANOSLEEP.SYNCS 0x989680 ;  /* 0x009896800000895d */ /* 0x008fea0003900000 */
[----:B------:R-:W3:Y:S02]  /*8980*/  @!P0 SYNCS.PHASECHK.TRANS64 P0, [R0+URZ+0x150], R3 ;  /* 0x00015003000085a7 */ /* 0x000ee400080010ff */
[----:B---3--:R-:W-:Y:S05]  /*8990*/  @!P0 BRA `(.L_x_166) ;  /* 0xfffffffc00f08947 */ /* 0x008fea000383ffff */
[----:B------:R-:W-:Y:S05]  /*89a0*/  BRA `(.L_x_66) ;  /* 0xffffffac00207947 */ /* 0x000fea000383ffff */
.L_x_74:
[----:B-1----:R1:W2:Y:S02]  /*89b0*/  SYNCS.PHASECHK.TRANS64.TRYWAIT P1, [R0+URZ+0x140], R5 ;  /* 0x00014005000075a7 */ /* 0x0022a400080211ff */
[----:B--2---:R-:W-:Y:S05]  /*89c0*/  @!P1 NANOSLEEP.SYNCS 0x989680 ;  /* 0x009896800000995d */ /* 0x004fea0003900000 */
[----:B------:R-:W2:Y:S02]  /*89d0*/  @!P1 SYNCS.PHASECHK.TRANS64 P1, [R0+URZ+0x140], R5 ;  /* 0x00014005000095a7 */ /* 0x000ea400080210ff */
[----:B--2---:R-:W-:Y:S05]  /*89e0*/  @!P1 BRA `(.L_x_74) ;  /* 0xfffffffc00f09947 */ /* 0x004fea000383ffff */
[----:B------:R-:W-:Y:S05]  /*89f0*/  BRA `(.L_x_167) ;  /* 0xffffffb000887947 */ /* 0x000fea000383ffff */
.L_x_75:
[----:B------:R-:W-:-:S07]  /*8a00*/  MOV R3, UR23 ;  /* 0x0000001700037c02 */ /* 0x000fce0008000f00 */
.L_x_168:
[----:B-1----:R1:W2:Y:S02]  /*8a10*/  SYNCS.PHASECHK.TRANS64.TRYWAIT P0, [R3+URZ+0x180], R0 ;  /* 0x00018000030075a7 */ /* 0x0022a400080011ff */
[----:B--2---:R-:W-:Y:S05]  /*8a20*/  @!P0 NANOSLEEP.SYNCS 0x989680 ;  /* 0x009896800000895d */ /* 0x004fea0003900000 */
[----:B------:R-:W2:Y:S02]  /*8a30*/  @!P0 SYNCS.PHASECHK.TRANS64 P0, [R3+URZ+0x180], R0 ;  /* 0x00018000030085a7 */ /* 0x000ea400080010ff */
[----:B--2---:R-:W-:Y:S05]  /*8a40*/  @!P0 BRA `(.L_x_168) ;  /* 0xfffffffc00f08947 */ /* 0x004fea000383ffff */
[----:B------:R-:W-:Y:S05]  /*8a50*/  BRA `(.L_x_169) ;  /* 0xffffffb000d87947 */ /* 0x000fea000383ffff */
.L_x_78:
[----:B------:R-:W-:Y:S07]  /*8a60*/  MOV R0, UR5 ;  /* 0x0000000500007c02 */ /* 0x000fee0008000f00 */
.L_x_170:
[----:B-1----:R1:W2:Y:S02]  /*8a70*/  SYNCS.PHASECHK.TRANS64.TRYWAIT P0, [R0+URZ], R3 ;  /* 0x00000003000075a7 */ /* 0x0022a400080011ff */
[----:B--2---:R-:W-:Y:S05]  /*8a80*/  @!P0 NANOSLEEP.SYNCS 0x989680 ;  /* 0x009896800000895d */ /* 0x004fea0003900000 */
[----:B------:R-:W2:Y:S02]  /*8a90*/  @!P0 SYNCS.PHASECHK.TRANS64 P0, [R0+URZ], R3 ;  /* 0x00000003000085a7 */ /* 0x000ea400080010ff */
[----:B--2---:R-:W-:Y:S05]  /*8aa0*/  @!P0 BRA `(.L_x_170) ;  /* 0xfffffffc00f08947 */ /* 0x004fea000383ffff */
[----:B------:R-:W-:Y:S05]  /*8ab0*/  BRA `(.L_x_77) ;  /* 0xffffffb000f47947 */ /* 0x000fea000383ffff */
.L_x_81:
[----:B------:R-:W-:-:S07]  /*8ac0*/  MOV R0, UR4 ;  /* 0x0000000400007c02 */ /* 0x000fce0008000f00 */
.L_x_171:
[----:B--2---:R2:W4:Y:S02]  /*8ad0*/  SYNCS.PHASECHK.TRANS64.TRYWAIT P0, [R0+URZ], R3 ;  /* 0x00000003000075a7 */ /* 0x00452400080011ff */
[----:B----4-:R-:W-:Y:S05]  /*8ae0*/  @!P0 NANOSLEEP.SYNCS 0x989680 ;  /* 0x009896800000895d */ /* 0x010fea0003900000 */
[----:B------:R-:W4:Y:S02]  /*8af0*/  @!P0 SYNCS.PHASECHK.TRANS64 P0, [R0+URZ], R3 ;  /* 0x00000003000085a7 */ /* 0x000f2400080010ff */
[----:B----4-:R-:W-:Y:S05]  /*8b00*/  @!P0 BRA `(.L_x_171) ;  /* 0xfffffffc00f08947 */ /* 0x010fea000383ffff */
[----:B------:R-:W-:Y:S05]  /*8b10*/  BRA `(.L_x_172) ;  /* 0xffffffb400a87947 */ /* 0x000fea000383ffff */
.L_x_82:
[----:B------:R-:W-:-:S07]  /*8b20*/  MOV R0, UR5 ;  /* 0x0000000500007c02 */ /* 0x000fce0008000f00 */
.L_x_173:
[----:B-1----:R1:W2:Y:S02]  /*8b30*/  SYNCS.PHASECHK.TRANS64.TRYWAIT P0, [R0+URZ], R3 ;  /* 0x00000003000075a7 */ /* 0x0022a400080011ff */
[----:B--2---:R-:W-:Y:S05]  /*8b40*/  @!P0 NANOSLEEP.SYNCS 0x989680 ;  /* 0x009896800000895d */ /* 0x004fea0003900000 */
[----:B------:R-:W2:Y:S02]  /*8b50*/  @!P0 SYNCS.PHASECHK.TRANS64 P0, [R0+URZ], R3 ;  /* 0x00000003000085a7 */ /* 0x000ea400080010ff */
[----:B--2---:R-:W-:Y:S05]  /*8b60*/  @!P0 BRA `(.L_x_173) ;  /* 0xfffffffc00f08947 */ /* 0x004fea000383ffff */
[----:B------:R-:W-:Y:S05]  /*8b70*/  BRA `(.L_x_174) ;  /* 0xffffffb400b47947 */ /* 0x000fea000383ffff */
.L_x_83:
[----:B------:R-:W-:-:S07]  /*8b80*/  MOV R0, UR5 ;  /* 0x0000000500007c02 */ /* 0x000fce0008000f00 */
.L_x_175:
[----:B-1----:R1:W2:Y:S02]  /*8b90*/  SYNCS.PHASECHK.TRANS64.TRYWAIT P0, [R0+URZ], R3 ;  /* 0x00000003000075a7 */ /* 0x0022a400080011ff */
[----:B--2---:R-:W-:Y:S05]  /*8ba0*/  @!P0 NANOSLEEP.SYNCS 0x989680 ;  /* 0x009896800000895d */ /* 0x004fea0003900000 */
[----:B------:R-:W2:Y:S02]  /*8bb0*/  @!P0 SYNCS.PHASECHK.TRANS64 P0, [R0+URZ], R3 ;  /* 0x00000003000085a7 */ /* 0x000ea400080010ff */
[----:B--2---:R-:W-:Y:S05]  /*8bc0*/  @!P0 BRA `(.L_x_175) ;  /* 0xfffffffc00f08947 */ /* 0x004fea000383ffff */
[----:B------:R-:W-:Y:S05]  /*8bd0*/  BRA `(.L_x_176) ;  /* 0xffffffb400c07947 */ /* 0x000fea000383ffff */
.L_x_84:
[----:B------:R-:W-:-:S07]  /*8be0*/  MOV R0, UR4 ;  /* 0x0000000400007c02 */ /* 0x000fce0008000f00 */
.L_x_177:
[----:B-1----:R1:W2:Y:S02]  /*8bf0*/  SYNCS.PHASECHK.TRANS64.TRYWAIT P0, [R0+URZ], R3 ;  /* 0x00000003000075a7 */ /* 0x0022a400080011ff */
[----:B--2---:R-:W-:Y:S05]  /*8c00*/  @!P0 NANOSLEEP.SYNCS 0x989680 ;  /* 0x009896800000895d */ /* 0x004fea0003900000 */
[----:B------:R-:W2:Y:S02]  /*8c10*/  @!P0 SYNCS.PHASECHK.TRANS64 P0, [R0+URZ], R3 ;  /* 0x00000003000085a7 */ /* 0x000ea400080010ff */
[----:B--2---:R-:W-:Y:S05]  /*8c20*/  @!P0 BRA `(.L_x_177) ;  /* 0xfffffffc00f08947 */ /* 0x004fea000383ffff */
[----:B------:R-:W-:Y:S05]  /*8c30*/  BRA `(.L_x_178) ;  /* 0xffffffb400cc7947 */ /* 0x000fea000383ffff */
.L_x_89:
[----:B-1----:R1:W2:Y:S02]  /*8c40*/  SYNCS.PHASECHK.TRANS64.TRYWAIT P0, [R8+URZ+0x140], R5 ;  /* 0x00014005080075a7 */ /* 0x0022a400080011ff */
[----:B--2---:R-:W-:Y:S05]  /*8c50*/  @!P0 NANOSLEEP.SYNCS 0x989680 ;  /* 0x009896800000895d */ /* 0x004fea0003900000 */
[----:B------:R-:W2:Y:S02]  /*8c60*/  @!P0 SYNCS.PHASECHK.TRANS64 P0, [R8+URZ+0x140], R5 ;  /* 0x00014005080085a7 */ /* 0x000ea400080010ff */
[----:B--2---:R-:W-:Y:S05]  /*8c70*/  @!P0 BRA `(.L_x_89) ;  /* 0xfffffffc00f08947 */ /* 0x004fea000383ffff */
[----:B------:R-:W-:Y:S05]  /*8c80*/  BRA `(.L_x_179) ;  /* 0xffffffbc00007947 */ /* 0x000fea000383ffff */
.L_x_92:
[----:B------:R-:W-:Y:S07]  /*8c90*/  MOV R0, UR21 ;  /* 0x0000001500007c02 */ /* 0x000fee0008000f00 */
.L_x_180:
[----:B-1----:R1:W2:Y:S02]  /*8ca0*/  SYNCS.PHASECHK.TRANS64.TRYWAIT P1, [R0+URZ+0x138], R5 ;  /* 0x00013805000075a7 */ /* 0x0022a400080211ff */
[----:B--2---:R-:W-:Y:S05]  /*8cb0*/  @!P1 NANOSLEEP.SYNCS 0x989680 ;  /* 0x009896800000995d */ /* 0x004fea0003900000 */
[----:B------:R-:W2:Y:S02]  /*8cc0*/  @!P1 SYNCS.PHASECHK.TRANS64 P1, [R0+URZ+0x138], R5 ;  /* 0x00013805000095a7 */ /* 0x000ea400080210ff */
[----:B--2---:R-:W-:Y:S05]  /*8cd0*/  @!P1 BRA `(.L_x_180) ;  /* 0xfffffffc00f09947 */ /* 0x004fea000383ffff */
[----:B------:R-:W-:Y:S05]  /*8ce0*/  BRA `(.L_x_91) ;  /* 0xffffffc0007c7947 */ /* 0x000fea000383ffff */
.L_x_95:
[----:B-1----:R-:W-:Y:S07]  /*8cf0*/  MOV R5, UR21 ;  /* 0x0000001500057c02 */ /* 0x002fee0008000f00 */
.L_x_181:
[----:B-1----:R1:W2:Y:S02]  /*8d00*/  SYNCS.PHASECHK.TRANS64.TRYWAIT P0, [R5+URZ+0x120], R4 ;  /* 0x00012004050075a7 */ /* 0x0022a400080011ff */
[----:B--2---:R-:W-:Y:S05]  /*8d10*/  @!P0 NANOSLEEP.SYNCS 0x989680 ;  /* 0x009896800000895d */ /* 0x004fea0003900000 */
[----:B------:R-:W2:Y:S02]  /*8d20*/  @!P0 SYNCS.PHASECHK.TRANS64 P0, [R5+URZ+0x120], R4 ;  /* 0x00012004050085a7 */ /* 0x000ea400080010ff */
[----:B--2---:R-:W-:Y:S05]  /*8d30*/  @!P0 BRA `(.L_x_181) ;  /* 0xfffffffc00f08947 */ /* 0x004fea000383ffff */
[----:B------:R-:W-:Y:S05]  /*8d40*/  BRA `(.L_x_182) ;  /* 0xffffffc000d47947 */ /* 0x000fea000383ffff */
.L_x_96:
[----:B------:R-:W-:Y:S07]  /*8d50*/  MOV R5, UR21 ;  /* 0x0000001500057c02 */ /* 0x000fee0008000f00 */
.L_x_183:
[----:B-1----:R1:W2:Y:S02]  /*8d60*/  SYNCS.PHASECHK.TRANS64.TRYWAIT P0, [R5+URZ+0x128], R4 ;  /* 0x00012804050075a7 */ /* 0x0022a400080011ff */
[----:B--2---:R-:W-:Y:S05]  /*8d70*/  @!P0 NANOSLEEP.SYNCS 0x989680 ;  /* 0x009896800000895d */ /* 0x004fea0003900000 */
[----:B------:R-:W2:Y:S02]  /*8d80*/  @!P0 SYNCS.PHASECHK.TRANS64 P0, [R5+URZ+0x128], R4 ;  /* 0x00012804050085a7 */ /* 0x000ea400080010ff */
[----:B--2---:R-:W-:Y:S05]  /*8d90*/  @!P0 BRA `(.L_x_183) ;  /* 0xfffffffc00f08947 */ /* 0x004fea000383ffff */
[----:B------:R-:W-:Y:S05]  /*8da0*/  BRA `(.L_x_184) ;  /* 0xffffffc400147947 */ /* 0x000fea000383ffff */
.L_x_98:
[----:B------:R-:W-:-:S07]  /*8db0*/  MOV R0, UR21 ;  /* 0x0000001500007c02 */ /* 0x000fce0008000f00 */
.L_x_185:
[----:B-1----:R1:W2:Y:S02]  /*8dc0*/  SYNCS.PHASECHK.TRANS64.TRYWAIT P0, [R0+URZ+0x120], R3 ;  /* 0x00012003000075a7 */ /* 0x0022a400080011ff */
[----:B--2---:R-:W-:Y:S05]  /*8dd0*/  @!P0 NANOSLEEP.SYNCS 0x989680 ;  /* 0x009896800000895d */ /* 0x004fea0003900000 */
[----:B------:R-:W2:Y:S02]  /*8de0*/  @!P0 SYNCS.PHASECHK.TRANS64 P0, [R0+URZ+0x120], R3 ;  /* 0x00012003000085a7 */ /* 0x000ea400080010ff */
[----:B--2---:R-:W-:Y:S05]  /*8df0*/  @!P0 BRA `(.L_x_185) ;  /* 0xfffffffc00f08947 */ /* 0x004fea000383ffff */
[----:B------:R-:W-:Y:S05]  /*8e00*/  BRA `(.L_x_186) ;  /* 0xffffffc400847947 */ /* 0x000fea000383ffff */
.L_x_100:
[----:B-1----:R1:W2:Y:S02]  /*8e10*/  SYNCS.PHASECHK.TRANS64.TRYWAIT P0, [R3+URZ+0x140], R0 ;  /* 0x00014000030075a7 */ /* 0x0022a400080011ff */
[----:B--2---:R-:W-:Y:S05]  /*8e20*/  @!P0 NANOSLEEP.SYNCS 0x989680 ;  /* 0x009896800000895d */ /* 0x004fea0003900000 */
[----:B------:R-:W2:Y:S02]  /*8e30*/  @!P0 SYNCS.PHASECHK.TRANS64 P0, [R3+URZ+0x140], R0 ;  /* 0x00014000030085a7 */ /* 0x000ea400080010ff */
[----:B--2---:R-:W-:Y:S05]  /*8e40*/  @!P0 BRA `(.L_x_100) ;  /* 0xfffffffc00f08947 */ /* 0x004fea000383ffff */
[----:B------:R-:W-:Y:S05]  /*8e50*/  BRA `(.L_x_187) ;  /* 0xffffffc8004c7947 */ /* 0x000fea000383ffff */
.L_x_111:
[----:B--2---:R2:W1:Y:S02]  /*8e60*/  SYNCS.PHASECHK.TRANS64.TRYWAIT P1, [R2+URZ+0x110], R5 ;  /* 0x00011005020075a7 */ /* 0x00446400080211ff */
[----:B-1----:R-:W-:Y:S05]  /*8e70*/  @!P1 NANOSLEEP.SYNCS 0x989680 ;  /* 0x009896800000995d */ /* 0x002fea0003900000 */
[----:B------:R-:W1:Y:S02]  /*8e80*/  @!P1 SYNCS.PHASECHK.TRANS64 P1, [R2+URZ+0x110], R5 ;  /* 0x00011005020095a7 */ /* 0x000e6400080210ff */
[----:B-1----:R-:W-:Y:S05]  /*8e90*/  @!P1 BRA `(.L_x_111) ;  /* 0xfffffffc00f09947 */ /* 0x002fea000383ffff */
[----:B------:R-:W-:Y:S05]  /*8ea0*/  BRA `(.L_x_110) ;  /* 0xffffffd400c07947 */ /* 0x000fea000383ffff */
.L_x_113:
[----:B--2---:R2:W4:Y:S02]  /*8eb0*/  SYNCS.PHASECHK.TRANS64.TRYWAIT P0, [R100+URZ+0x160], R3 ;  /* 0x00016003640075a7 */ /* 0x00452400080011ff */
[----:B----4-:R-:W-:Y:S05]  /*8ec0*/  @!P0 NANOSLEEP.SYNCS 0x989680 ;  /* 0x009896800000895d */ /* 0x010fea0003900000 */
[----:B------:R-:W4:Y:S02]  /*8ed0*/  @!P0 SYNCS.PHASECHK.TRANS64 P0, [R100+URZ+0x160], R3 ;  /* 0x00016003640085a7 */ /* 0x000f2400080010ff */
[----:B----4-:R-:W-:Y:S05]  /*8ee0*/  @!P0 BRA `(.L_x_113) ;  /* 0xfffffffc00f08947 */ /* 0x010fea000383ffff */
[----:B------:R-:W-:Y:S05]  /*8ef0*/  BRA `(.L_x_112) ;  /* 0xffffffd800107947 */ /* 0x000fea000383ffff */
.L_x_121:
[----:B---3--:R3:W4:Y:S02]  /*8f00*/  SYNCS.PHASECHK.TRANS64.TRYWAIT P0, [R109+URZ+0x110], R4 ;  /* 0x000110046d0075a7 */ /* 0x00872400080011ff */
[----:B----4-:R-:W-:Y:S05]  /*8f10*/  @!P0 NANOSLEEP.SYNCS 0x989680 ;  /* 0x009896800000895d */ /* 0x010fea0003900000 */
[----:B------:R-:W4:Y:S02]  /*8f20*/  @!P0 SYNCS.PHASECHK.TRANS64 P0, [R109+URZ+0x110], R4 ;  /* 0x000110046d0085a7 */ /* 0x000f2400080010ff */
[----:B----4-:R-:W-:Y:S05]  /*8f30*/  @!P0 BRA `(.L_x_121) ;  /* 0xfffffffc00f08947 */ /* 0x010fea000383ffff */
[----:B------:R-:W-:Y:S05]  /*8f40*/  BRA `(.L_x_120) ;  /* 0xffffffe400047947 */ /* 0x000fea000383ffff */
        .weak           $__internal_0_$__cuda_sm10x_tcgen05_guardrail_trap_col_being_dealloced_not_returned_by_alloc
        .type           $__internal_0_$__cuda_sm10x_tcgen05_guardrail_trap_col_being_dealloced_not_returned_by_alloc,@function
        .size           $__internal_0_$__cuda_sm10x_tcgen05_guardrail_trap_col_being_dealloced_not_returned_by_alloc,($__internal_1_$__cuda_sm10x_tcgen05_guardrail_trap_phase_invalid_during_alloc - $__internal_0_$__cuda_sm10x_tcgen05_guardrail_trap_col_being_dealloced_not_returned_by_alloc)
$__internal_0_$__cuda_sm10x_tcgen05_guardrail_trap_col_being_dealloced_not_returned_by_alloc:
[----:B------:R-:W-:Y:S05]  /*8f50*/  BPT.TRAP 0x1 ;  /* 0x000000040000795c */ /* 0x000fea0000300000 */
[----:B------:R-:W-:-:S04]  /*8f60*/  HFMA2 R3, -RZ, RZ, 0, 0 ;  /* 0x00000000ff037431 */ /* 0x000fc800000001ff */
[----:B------:R-:W-:Y:S05]  /*8f70*/  RET.REL.NODEC R2 `(_ZN7cutlass13device_kernelINS_4gemm6kernel13GemmUniversalIN4cute5tupleIJiiiiEEENS1_10collective13CollectiveMmaINS1_35MainloopSm100TmaUmmaWarpSpecializedILi17ELi2ELi4ENS5_IJNS4_1CILi2EEENSA_ILi1EEESC_EEEEENS5_IJNSA_ILi64EEENSA_ILi128EEESF_EEENS_12float_e4m3_tENS5_IJlSC_lEEESI_SJ_NS4_8TiledMMAINS4_8MMA_AtomIJNS4_10MMA_TraitsINS4_19SM100_MMA_F8F6F4_SSEJSI_SI_fSF_SG_NS4_17integral_constantINS4_4UMMA5MajorELSQ_0EEESR_NSO_INSP_7ScaleInELSS_0EEEST_EEEEEENS4_6LayoutINS5_IJSC_SC_SC_EEENS5_IJNSA_ILi0EEESY_SY_EEEEENS5_IJNS4_10UnderscoreES11_S11_EEEEENS4_13SM90_TMA_LOADENS4_14ComposedLayoutINS4_7SwizzleILi2ELi4ELi3EEENS4_18smem_ptr_flag_bitsILi8EEENSW_INS5_IJNSA_ILi8EEESF_EEENS5_IJSF_SC_EEEEEEEvNS4_8identityENS4_23SM90_TMA_LOAD_MULTICASTES1E_vS1F_EENS_8epilogue10collective18CollectiveEpilogueINS1I_23Sm100TmaWarpSpecializedILi2ELi2ELi32ELb0ELb0EEEJSH_NS5_IJNSW_ISF_SC_EES1N_EEESI_SJ_SI_SJ_NS1I_6fusion15FusionCallbacksIS1M_NS1P_17LinearCombinationISI_fSI_fLNS_15FloatRoundStyleE2EEESH_S1O_JEEENS4_5SM1004TMEM4LOAD26SM100_TMEM_LOAD_16dp32b32xES14_S1E_NS4_39AutoVectorizingCopyWithAssumedAlignmentILi128EEENS4_14SM90_TMA_STOREES1E_S20_S20_EEEvvEEEEvNT_6ParamsE) ;  /* 0xffffff7002207950 */ /* 0x000fea0003c3ffff */
        .weak           $__internal_1_$__cuda_sm10x_tcgen05_guardrail_trap_phase_invalid_during_alloc
        .type           $__internal_1_$__cuda_sm10x_tcgen05_guardrail_trap_phase_invalid_during_alloc,@function
        .size           $__internal_1_$__cuda_sm10x_tcgen05_guardrail_trap_phase_invalid_during_alloc,($__internal_2_$__cuda_sm10x_tcgen05_guardrail_trap_unallocated_columns_being_dealloced - $__internal_1_$__cuda_sm10x_tcgen05_guardrail_trap_phase_invalid_during_alloc)
$__internal_1_$__cuda_sm10x_tcgen05_guardrail_trap_phase_invalid_during_alloc:
[----:B------:R-:W-:Y:S05]  /*8f80*/  BPT.TRAP 0x1 ;  /* 0x000000040000795c */ /* 0x000fea0000300000 */
[----:B------:R-:W-:-:S04]  /*8f90*/  MOV R5, 0x0 ;  /* 0x0000000000057802 */ /* 0x000fc80000000f00 */
[----:B------:R-:W-:Y:S05]  /*8fa0*/  RET.REL.NODEC R4 `(_ZN7cutlass13device_kernelINS_4gemm6kernel13GemmUniversalIN4cute5tupleIJiiiiEEENS1_10collective13CollectiveMmaINS1_35MainloopSm100TmaUmmaWarpSpecializedILi17ELi2ELi4ENS5_IJNS4_1CILi2EEENSA_ILi1EEESC_EEEEENS5_IJNSA_ILi64EEENSA_ILi128EEESF_EEENS_12float_e4m3_tENS5_IJlSC_lEEESI_SJ_NS4_8TiledMMAINS4_8MMA_AtomIJNS4_10MMA_TraitsINS4_19SM100_MMA_F8F6F4_SSEJSI_SI_fSF_SG_NS4_17integral_constantINS4_4UMMA5MajorELSQ_0EEESR_NSO_INSP_7ScaleInELSS_0EEEST_EEEEEENS4_6LayoutINS5_IJSC_SC_SC_EEENS5_IJNSA_ILi0EEESY_SY_EEEEENS5_IJNS4_10UnderscoreES11_S11_EEEEENS4_13SM90_TMA_LOADENS4_14ComposedLayoutINS4_7SwizzleILi2ELi4ELi3EEENS4_18smem_ptr_flag_bitsILi8EEENSW_INS5_IJNSA_ILi8EEESF_EEENS5_IJSF_SC_EEEEEEEvNS4_8identityENS4_23SM90_TMA_LOAD_MULTICASTES1E_vS1F_EENS_8epilogue10collective18CollectiveEpilogueINS1I_23Sm100TmaWarpSpecializedILi2ELi2ELi32ELb0ELb0EEEJSH_NS5_IJNSW_ISF_SC_EES1N_EEESI_SJ_SI_SJ_NS1I_6fusion15FusionCallbacksIS1M_NS1P_17LinearCombinationISI_fSI_fLNS_15FloatRoundStyleE2EEESH_S1O_JEEENS4_5SM1004TMEM4LOAD26SM100_TMEM_LOAD_16dp32b32xES14_S1E_NS4_39AutoVectorizingCopyWithAssumedAlignmentILi128EEENS4_14SM90_TMA_STOREES1E_S20_S20_EEEvvEEEEvNT_6ParamsE) ;  /* 0xffffff7004147950 */ /* 0x000fea0003c3ffff */
        .weak           $__internal_2_$__cuda_sm10x_tcgen05_guardrail_trap_unallocated_columns_being_dealloced
        .type           $__internal_2_$__cuda_sm10x_tcgen05_guardrail_trap_unallocated_columns_being_dealloced,@function
        .size           $__internal_2_$__cuda_sm10x_tcgen05_guardrail_trap_unallocated_columns_being_dealloced,(.L_x_189 - $__internal_2_$__cuda_sm10x_tcgen05_guardrail_trap_unallocated_columns_being_dealloced)
$__internal_2_$__cuda_sm10x_tcgen05_guardrail_trap_unallocated_columns_being_dealloced:
[----:B------:R-:W-:Y:S05]  /*8fb0*/  BPT.TRAP 0x1 ;  /* 0x000000040000795c */ /* 0x000fea0000300000 */
[----:B------:R-:W-:-:S04]  /*8fc0*/  HFMA2 R3, -RZ, RZ, 0, 0 ;  /* 0x00000000ff037431 */ /* 0x000fc800000001ff */
[----:B------:R-:W-:Y:S05]  /*8fd0*/  RET.REL.NODEC R2 `(_ZN7cutlass13device_kernelINS_4gemm6kernel13GemmUniversalIN4cute5tupleIJiiiiEEENS1_10collective13CollectiveMmaINS1_35MainloopSm100TmaUmmaWarpSpecializedILi17ELi2ELi4ENS5_IJNS4_1CILi2EEENSA_ILi1EEESC_EEEEENS5_IJNSA_ILi64EEENSA_ILi128EEESF_EEENS_12float_e4m3_tENS5_IJlSC_lEEESI_SJ_NS4_8TiledMMAINS4_8MMA_AtomIJNS4_10MMA_TraitsINS4_19SM100_MMA_F8F6F4_SSEJSI_SI_fSF_SG_NS4_17integral_constantINS4_4UMMA5MajorELSQ_0EEESR_NSO_INSP_7ScaleInELSS_0EEEST_EEEEEENS4_6LayoutINS5_IJSC_SC_SC_EEENS5_IJNSA_ILi0EEESY_SY_EEEEENS5_IJNS4_10UnderscoreES11_S11_EEEEENS4_13SM90_TMA_LOADENS4_14ComposedLayoutINS4_7SwizzleILi2ELi4ELi3EEENS4_18smem_ptr_flag_bitsILi8EEENSW_INS5_IJNSA_ILi8EEESF_EEENS5_IJSF_SC_EEEEEEEvNS4_8identityENS4_23SM90_TMA_LOAD_MULTICASTES1E_vS1F_EENS_8epilogue10collective18CollectiveEpilogueINS1I_23Sm100TmaWarpSpecializedILi2ELi2ELi32ELb0ELb0EEEJSH_NS5_IJNSW_ISF_SC_EES1N_EEESI_SJ_SI_SJ_NS1I_6fusion15FusionCallbacksIS1M_NS1P_17LinearCombinationISI_fSI_fLNS_15FloatRoundStyleE2EEESH_S1O_JEEENS4_5SM1004TMEM4LOAD26SM100_TMEM_LOAD_16dp32b32xES14_S1E_NS4_39AutoVectorizingCopyWithAssumedAlignmentILi128EEENS4_14SM90_TMA_STOREES1E_S20_S20_EEEvvEEEEvNT_6ParamsE) ;  /* 0xffffff7002087950 */ /* 0x000fea0003c3ffff */
.L_x_188:
[----:B------:R-:W-:-:S00]  /*8fe0*/  BRA `(.L_x_188) ;  /* 0xfffffffc00fc7947 */ /* 0x000fc0000383ffff */
[----:B------:R-:W-:-:S00]  /*8ff0*/  NOP ;  /* 0x0000000000007918 */ /* 0x000fc00000000000 */
        /* <DEDUP_REMOVED lines=8> */
.L_x_189:


//--------------------- .nv.global.init           --------------------------
	.section	.nv.global.init,"aw",@progbits
.nv.global.init:
	.type		$str$27,@object
	.size		$str$27,($str$28 - $str$27)
$str$27:
        /*0000*/ 	.byte	0x28, 0x61, 0x64, 0x64, 0x72, 0x65, 0x73, 0x73, 0x20, 0x26, 0x20, 0x6d, 0x61, 0x73, 0x6b, 0x29
        /*0010*/ 	.byte	0x20, 0x3d, 0x3d, 0x20, 0x30, 0x00
	.type		$str$28,@object
	.size		$str$28,($str$26 - $str$28)
$str$28:
        /*0016*/ 	.byte	0x2f, 0x74, 0x6d, 0x70, 0x2f, 0x63, 0x75, 0x74, 0x6c, 0x61, 0x73, 0x73, 0x5f, 0x73, 0x77, 0x65
        /*0026*/ 	.byte	0x65, 0x70, 0x5f, 0x73, 0x72, 0x63, 0x2f, 0x69, 0x6e, 0x63, 0x6c, 0x75, 0x64, 0x65, 0x2f, 0x63
        /*0036*/ 	.byte	0x75, 0x74, 0x65, 0x2f, 0x70, 0x6f, 0x69, 0x6e, 0x74, 0x65, 0x72, 0x5f, 0x66, 0x6c, 0x61, 0x67
        /*0046*/ 	.byte	0x67, 0x65, 0x64, 0x2e, 0x68, 0x70, 0x70, 0x00
	.type		$str$26,@object
	.size		$str$26,($str$25 - $str$26)
$str$26:
        /*004e*/ 	.byte	0x2f, 0x74, 0x6d, 0x70, 0x2f, 0x63, 0x75, 0x74, 0x6c, 0x61, 0x73, 0x73, 0x5f, 0x73, 0x77, 0x65
        /*005e*/ 	.byte	0x65, 0x70, 0x5f, 0x73, 0x72, 0x63, 0x2f, 0x69, 0x6e, 0x63, 0x6c, 0x75, 0x64, 0x65, 0x2f, 0x63
        /*006e*/ 	.byte	0x75, 0x74, 0x65, 0x2f, 0x61, 0x74, 0x6f, 0x6d, 0x2f, 0x63, 0x6f, 0x70, 0x79, 0x5f, 0x74, 0x72
        /*007e*/ 	.byte	0x61, 0x69, 0x74, 0x73, 0x5f, 0x73, 0x6d, 0x31, 0x30, 0x30, 0x2e, 0x68, 0x70, 0x70, 0x00
	.type		$str$25,@object
	.size		$str$25,(__unnamed_1 - $str$25)
$str$25:
        /*008d*/ 	.byte	0x28, 0x28, 0x75, 0x69, 0x6e, 0x74, 0x33, 0x32, 0x5f, 0x74, 0x28, 0x74, 0x68, 0x72, 0x65, 0x61
        /*009d*/ 	.byte	0x64, 0x49, 0x64, 0x78, 0x2e, 0x78, 0x29, 0x20, 0x2f, 0x20, 0x33, 0x32, 0x29, 0x20, 0x25, 0x20
        /*00ad*/ 	.byte	0x34, 0x29, 0x20, 0x3d, 0x3d, 0x20, 0x28, 0x28, 0x28, 0x74, 0x6d, 0x65, 0x6d, 0x5f, 0x61, 0x64
        /*00bd*/ 	.byte	0x64, 0x72, 0x20, 0x3e, 0x3e, 0x20, 0x31, 0x36, 0x29, 0x20, 0x2f, 0x20, 0x33, 0x32, 0x29, 0x20
        /*00cd*/ 	.byte	0x25, 0x20, 0x34, 0x29, 0x00
	.type		__unnamed_1,@object
	.size		__unnamed_1,(__unnamed_2 - __unnamed_1)
__unnamed_1:
        /*00d2*/ 	.byte	0x61, 0x75, 0x74, 0x6f, 0x20, 0x63, 0x75, 0x74, 0x65, 0x3a, 0x3a, 0x61, 0x73, 0x5f, 0x70, 0x6f
        /* <DEDUP_REMOVED lines=24> */
        /*0262*/ 	.byte	0x3c, 0x34, 0x30, 0x39, 0x36, 0x3e, 0x3e, 0x3e, 0x3e, 0x5d, 0x00
	.type		__unnamed_2,@object
	.size		__unnamed_2,(.L_2 - __unnamed_2)
__unnamed_2:
        /* <DEDUP_REMOVED lines=40> */
        /*04ed*/ 	.byte	0x74, 0x65, 0x3a, 0x3a, 0x43, 0x3c, 0x30, 0x3e, 0x3e, 0x3e, 0x3e, 0x5d, 0x00
.L_2:


//--------------------- .nv.shared._ZN7cutlass13device_kernelINS_4gemm6kernel13GemmUniversalIN4cute5tupleIJiiiiEEENS1_10collective13CollectiveMmaINS1_35MainloopSm100TmaUmmaWarpSpecializedILi17ELi2ELi4ENS5_IJNS4_1CILi2EEENSA_ILi1EEESC_EEEEENS5_IJNSA_ILi64EEENSA_ILi128EEESF_EEENS_12float_e4m3_tENS5_IJlSC_lEEESI_SJ_NS4_8TiledMMAINS4_8MMA_AtomIJNS4_10MMA_TraitsINS4_19SM100_MMA_F8F6F4_SSEJSI_SI_fSF_SG_NS4_17integral_constantINS4_4UMMA5MajorELSQ_0EEESR_NSO_INSP_7ScaleInELSS_0EEEST_EEEEEENS4_6LayoutINS5_IJSC_SC_SC_EEENS5_IJNSA_ILi0EEESY_SY_EEEEENS5_IJNS4_10UnderscoreES11_S11_EEEEENS4_13SM90_TMA_LOADENS4_14ComposedLayoutINS4_7SwizzleILi2ELi4ELi3EEENS4_18smem_ptr_flag_bitsILi8EEENSW_INS5_IJNSA_ILi8EEESF_EEENS5_IJSF_SC_EEEEEEEvNS4_8identityENS4_23SM90_TMA_LOAD_MULTICASTES1E_vS1F_EENS_8epilogue10collective18CollectiveEpilogueINS1I_23Sm100TmaWarpSpecializedILi2ELi2ELi32ELb0ELb0EEEJSH_NS5_IJNSW_ISF_SC_EES1N_EEESI_SJ_SI_SJ_NS1I_6fusion15FusionCallbacksIS1M_NS1P_17LinearCombinationISI_fSI_fLNS_15FloatRoundStyleE2EEESH_S1O_JEEENS4_5SM1004TMEM4LOAD26SM100_TMEM_LOAD_16dp32b32xES14_S1E_NS4_39AutoVectorizingCopyWithAssumedAlignmentILi128EEENS4_14SM90_TMA_STOREES1E_S20_S20_EEEvvEEEEvNT_6ParamsE --------------------------
	.section	.nv.shared._ZN7cutlass13device_kernelINS_4gemm6kernel13GemmUniversalIN4cute5tupleIJiiiiEEENS1_10collective13CollectiveMmaINS1_35MainloopSm100TmaUmmaWarpSpecializedILi17ELi2ELi4ENS5_IJNS4_1CILi2EEENSA_ILi1EEESC_EEEEENS5_IJNSA_ILi64EEENSA_ILi128EEESF_EEENS_12float_e4m3_tENS5_IJlSC_lEEESI_SJ_NS4_8TiledMMAINS4_8MMA_AtomIJNS4_10MMA_TraitsINS4_19SM100_MMA_F8F6F4_SSEJSI_SI_fSF_SG_NS4_17integral_constantINS4_4UMMA5MajorELSQ_0EEESR_NSO_INSP_7ScaleInELSS_0EEEST_EEEEEENS4_6LayoutINS5_IJSC_SC_SC_EEENS5_IJNSA_ILi0EEESY_SY_EEEEENS5_IJNS4_10UnderscoreES11_S11_EEEEENS4_13SM90_TMA_LOADENS4_14ComposedLayoutINS4_7SwizzleILi2ELi4ELi3EEENS4_18smem_ptr_flag_bitsILi8EEENSW_INS5_IJNSA_ILi8EEESF_EEENS5_IJSF_SC_EEEEEEEvNS4_8identityENS4_23SM90_TMA_LOAD_MULTICASTES1E_vS1F_EENS_8epilogue10collective18CollectiveEpilogueINS1I_23Sm100TmaWarpSpecializedILi2ELi2ELi32ELb0ELb0EEEJSH_NS5_IJNSW_ISF_SC_EES1N_EEESI_SJ_SI_SJ_NS1I_6fusion15FusionCallbacksIS1M_NS1P_17LinearCombinationISI_fSI_fLNS_15FloatRoundStyleE2EEESH_S1O_JEEENS4_5SM1004TMEM4LOAD26SM100_TMEM_LOAD_16dp32b32xES14_S1E_NS4_39AutoVectorizingCopyWithAssumedAlignmentILi128EEENS4_14SM90_TMA_STOREES1E_S20_S20_EEEvvEEEEvNT_6ParamsE,"aw",@nobits
	.sectionflags	@""
	.align	16
	.zero		1024


//--------------------- .nv.shared.reserved.0     --------------------------
	.section	.nv.shared.reserved.0,"aw",@nobits
	.weak		__nv_reservedSMEM_offset_0_alias
	.size		__nv_reservedSMEM_offset_0_alias, 0, 64
	.other		__nv_reservedSMEM_offset_0_alias,@"STO_CUDA_RESERVED_SHARED STV_DEFAULT"
__nv_reservedSMEM_offset_0_alias:
	.zero		0
.nv.shared.reserved.0:
	.zero		64
	.weak		__nv_reservedSMEM_tcgen05_partition
	.type		__nv_reservedSMEM_tcgen05_partition,@object
	.size		__nv_reservedSMEM_tcgen05_partition,(.L_0 - __nv_reservedSMEM_tcgen05_partition)
__nv_reservedSMEM_tcgen05_partition:
	.zero		32
.L_0:


//--------------------- .nv.global                --------------------------
	.section	.nv.global,"aw",@nobits
.nv.global:
	.type		_ZN40_INTERNAL_1f32b03a_4_k_cu_9e44fb36_292254cute1_E,@object
	.size		_ZN40_INTERNAL_1f32b03a_4_k_cu_9e44fb36_292254cute1_E,(_ZN40_INTERNAL_1f32b03a_4_k_cu_9e44fb36_292254cuda3std3__45__cpo6cbeginE - _ZN40_INTERNAL_1f32b03a_4_k_cu_9e44fb36_292254cute1_E)
_ZN40_INTERNAL_1f32b03a_4_k_cu_9e44fb36_292254cute1_E:
	.zero		1
	.type		_ZN40_INTERNAL_1f32b03a_4_k_cu_9e44fb36_292254cuda3std3__45__cpo6cbeginE,@object
	.size		_ZN40_INTERNAL_1f32b03a_4_k_cu_9e44fb36_292254cuda3std3__45__cpo6cbeginE,(_ZN40_INTERNAL_1f32b03a_4_k_cu_9e44fb36_292254cuda3std3__48in_placeE - _ZN40_INTERNAL_1f32b03a_4_k_cu_9e44fb36_292254cuda3std3__45__cpo6cbeginE)
_ZN40_INTERNAL_1f32b03a_4_k_cu_9e44fb36_292254cuda3std3__45__cpo6cbeginE:
	.zero		1
	.type		_ZN40_INTERNAL_1f32b03a_4_k_cu_9e44fb36_292254cuda3std3__48in_placeE,@object
	.size		_ZN40_INTERNAL_1f32b03a_4_k_cu_9e44fb36_292254cuda3std3__48in_placeE,(_ZN40_INTERNAL_1f32b03a_4_k_cu_9e44fb36_292254cuda3std6ranges3__45__cpo9iter_moveE - _ZN40_INTERNAL_1f32b03a_4_k_cu_9e44fb36_292254cuda3std3__48in_placeE)
_ZN40_INTERNAL_1f32b03a_4_k_cu_9e44fb36_292254cuda3std3__48in_placeE:
	.zero		1
	.type		_ZN40_INTERNAL_1f32b03a_4_k_cu_9e44fb36_292254cuda3std6ranges3__45__cpo9iter_moveE,@object
	.size		_ZN40_INTERNAL_1f32b03a_4_k_cu_9e44fb36_292254cuda3std6ranges3__45__cpo9iter_moveE,(_ZN40_INTERNAL_1f32b03a_4_k_cu_9e44fb36_292254cuda3std3__45__cpo5beginE - _ZN40_INTERNAL_1f32b03a_4_k_cu_9e44fb36_292254cuda3std6ranges3__45__cpo9iter_moveE)
_ZN40_INTERNAL_1f32b03a_4_k_cu_9e44fb36_292254cuda3std6ranges3__45__cpo9iter_moveE:
	.zero		1
	.type		_ZN40_INTERNAL_1f32b03a_4_k_cu_9e44fb36_292254cuda3std3__45__cpo5beginE,@object
	.size		_ZN40_INTERNAL_1f32b03a_4_k_cu_9e44fb36_292254cuda3std3__45__cpo5beginE,(_ZN40_INTERNAL_1f32b03a_4_k_cu_9e44fb36_292254cuda3std3__442_GLOBAL__N__1f32b03a_4_k_cu_9e44fb36_292256ignoreE - _ZN40_INTERNAL_1f32b03a_4_k_cu_9e44fb36_292254cuda3std3__45__cpo5beginE)
_ZN40_INTERNAL_1f32b03a_4_k_cu_9e44fb36_292254cuda3std3__45__cpo5beginE:
	.zero		1
	.type		_ZN40_INTERNAL_1f32b03a_4_k_cu_9e44fb36_292254cuda3std3__442_GLOBAL__N__1f32b03a_4_k_cu_9e44fb36_292256ignoreE,@object
	.size		_ZN40_INTERNAL_1f32b03a_4_k_cu_9e44fb36_292254cuda3std3__442_GLOBAL__N__1f32b03a_4_k_cu_9e44fb36_292256ignoreE,(_ZN40_INTERNAL_1f32b03a_4_k_cu_9e44fb36_292254cute7productE - _ZN40_INTERNAL_1f32b03a_4_k_cu_9e44fb36_292254cuda3std3__442_GLOBAL__N__1f32b03a_4_k_cu_9e44fb36_292256ignoreE)
_ZN40_INTERNAL_1f32b03a_4_k_cu_9e44fb36_292254cuda3std3__442_GLOBAL__N__1f32b03a_4_k_cu_9e44fb36_292256ignoreE:
	.zero		1
	.type		_ZN40_INTERNAL_1f32b03a_4_k_cu_9e44fb36_292254cute7productE,@object
	.size		_ZN40_INTERNAL_1f32b03a_4_k_cu_9e44fb36_292254cute7productE,(_ZN40_INTERNAL_1f32b03a_4_k_cu_9e44fb36_292254cuda3std3__45__cpo3endE - _ZN40_INTERNAL_1f32b03a_4_k_cu_9e44fb36_292254cute7productE)
_ZN40_INTERNAL_1f32b03a_4_k_cu_9e44fb36_292254cute7productE:
	.zero		1
	.type		_ZN40_INTERNAL_1f32b03a_4_k_cu_9e44fb36_292254cuda3std3__45__cpo3endE,@object
	.size		_ZN40_INTERNAL_1f32b03a_4_k_cu_9e44fb36_292254cuda3std3__45__cpo3endE,(_ZN40_INTERNAL_1f32b03a_4_k_cu_9e44fb36_292254cuda3std3__419piecewise_constructE - _ZN40_INTERNAL_1f32b03a_4_k_cu_9e44fb36_292254cuda3std3__45__cpo3endE)
_ZN40_INTERNAL_1f32b03a_4_k_cu_9e44fb36_292254cuda3std3__45__cpo3endE:
	.zero		1
	.type		_ZN40_INTERNAL_1f32b03a_4_k_cu_9e44fb36_292254cuda3std3__419piecewise_constructE,@object
	.size		_ZN40_INTERNAL_1f32b03a_4_k_cu_9e44fb36_292254cuda3std3__419piecewise_constructE,(_ZN40_INTERNAL_1f32b03a_4_k_cu_9e44fb36_292254cuda3std3__45__cpo4cendE - _ZN40_INTERNAL_1f32b03a_4_k_cu_9e44fb36_292254cuda3std3__419piecewise_constructE)
_ZN40_INTERNAL_1f32b03a_4_k_cu_9e44fb36_292254cuda3std3__419piecewise_constructE:
	.zero		1
	.type		_ZN40_INTERNAL_1f32b03a_4_k_cu_9e44fb36_292254cuda3std3__45__cpo4cendE,@object
	.size		_ZN40_INTERNAL_1f32b03a_4_k_cu_9e44fb36_292254cuda3std3__45__cpo4cendE,(_ZN40_INTERNAL_1f32b03a_4_k_cu_9e44fb36_292254cuda3std6ranges3__45__cpo4swapE - _ZN40_INTERNAL_1f32b03a_4_k_cu_9e44fb36_292254cuda3std3__45__cpo4cendE)
_ZN40_INTERNAL_1f32b03a_4_k_cu_9e44fb36_292254cuda3std3__45__cpo4cendE:
	.zero		1
	.type		_ZN40_INTERNAL_1f32b03a_4_k_cu_9e44fb36_292254cuda3std6ranges3__45__cpo4swapE,@object
	.size		_ZN40_INTERNAL_1f32b03a_4_k_cu_9e44fb36_292254cuda3std6ranges3__45__cpo4swapE,(.L_10 - _ZN40_INTERNAL_1f32b03a_4_k_cu_9e44fb36_292254cuda3std6ranges3__45__cpo4swapE)
_ZN40_INTERNAL_1f32b03a_4_k_cu_9e44fb36_292254cuda3std6ranges3__45__cpo4swapE:
	.zero		1
.L_10:


//--------------------- .nv.constant0._ZN7cutlass13device_kernelINS_4gemm6kernel13GemmUniversalIN4cute5tupleIJiiiiEEENS1_10collective13CollectiveMmaINS1_35MainloopSm100TmaUmmaWarpSpecializedILi17ELi2ELi4ENS5_IJNS4_1CILi2EEENSA_ILi1EEESC_EEEEENS5_IJNSA_ILi64EEENSA_ILi128EEESF_EEENS_12float_e4m3_tENS5_IJlSC_lEEESI_SJ_NS4_8TiledMMAINS4_8MMA_AtomIJNS4_10MMA_TraitsINS4_19SM100_MMA_F8F6F4_SSEJSI_SI_fSF_SG_NS4_17integral_constantINS4_4UMMA5MajorELSQ_0EEESR_NSO_INSP_7ScaleInELSS_0EEEST_EEEEEENS4_6LayoutINS5_IJSC_SC_SC_EEENS5_IJNSA_ILi0EEESY_SY_EEEEENS5_IJNS4_10UnderscoreES11_S11_EEEEENS4_13SM90_TMA_LOADENS4_14ComposedLayoutINS4_7SwizzleILi2ELi4ELi3EEENS4_18smem_ptr_flag_bitsILi8EEENSW_INS5_IJNSA_ILi8EEESF_EEENS5_IJSF_SC_EEEEEEEvNS4_8identityENS4_23SM90_TMA_LOAD_MULTICASTES1E_vS1F_EENS_8epilogue10collective18CollectiveEpilogueINS1I_23Sm100TmaWarpSpecializedILi2ELi2ELi32ELb0ELb0EEEJSH_NS5_IJNSW_ISF_SC_EES1N_EEESI_SJ_SI_SJ_NS1I_6fusion15FusionCallbacksIS1M_NS1P_17LinearCombinationISI_fSI_fLNS_15FloatRoundStyleE2EEESH_S1O_JEEENS4_5SM1004TMEM4LOAD26SM100_TMEM_LOAD_16dp32b32xES14_S1E_NS4_39AutoVectorizingCopyWithAssumedAlignmentILi128EEENS4_14SM90_TMA_STOREES1E_S20_S20_EEEvvEEEEvNT_6ParamsE --------------------------
	.section	.nv.constant0._ZN7cutlass13device_kernelINS_4gemm6kernel13GemmUniversalIN4cute5tupleIJiiiiEEENS1_10collective13CollectiveMmaINS1_35MainloopSm100TmaUmmaWarpSpecializedILi17ELi2ELi4ENS5_IJNS4_1CILi2EEENSA_ILi1EEESC_EEEEENS5_IJNSA_ILi64EEENSA_ILi128EEESF_EEENS_12float_e4m3_tENS5_IJlSC_lEEESI_SJ_NS4_8TiledMMAINS4_8MMA_AtomIJNS4_10MMA_TraitsINS4_19SM100_MMA_F8F6F4_SSEJSI_SI_fSF_SG_NS4_17integral_constantINS4_4UMMA5MajorELSQ_0EEESR_NSO_INSP_7ScaleInELSS_0EEEST_EEEEEENS4_6LayoutINS5_IJSC_SC_SC_EEENS5_IJNSA_ILi0EEESY_SY_EEEEENS5_IJNS4_10UnderscoreES11_S11_EEEEENS4_13SM90_TMA_LOADENS4_14ComposedLayoutINS4_7SwizzleILi2ELi4ELi3EEENS4_18smem_ptr_flag_bitsILi8EEENSW_INS5_IJNSA_ILi8EEESF_EEENS5_IJSF_SC_EEEEEEEvNS4_8identityENS4_23SM90_TMA_LOAD_MULTICASTES1E_vS1F_EENS_8epilogue10collective18CollectiveEpilogueINS1I_23Sm100TmaWarpSpecializedILi2ELi2ELi32ELb0ELb0EEEJSH_NS5_IJNSW_ISF_SC_EES1N_EEESI_SJ_SI_SJ_NS1I_6fusion15FusionCallbacksIS1M_NS1P_17LinearCombinationISI_fSI_fLNS_15FloatRoundStyleE2EEESH_S1O_JEEENS4_5SM1004TMEM4LOAD26SM100_TMEM_LOAD_16dp32b32xES14_S1E_NS4_39AutoVectorizingCopyWithAssumedAlignmentILi128EEENS4_14SM90_TMA_STOREES1E_S20_S20_EEEvvEEEEvNT_6ParamsE,"a",@progbits
	.sectionflags	@""
	.align	4
.nv.constant0._ZN7cutlass13device_kernelINS_4gemm6kernel13GemmUniversalIN4cute5tupleIJiiiiEEENS1_10collective13CollectiveMmaINS1_35MainloopSm100TmaUmmaWarpSpecializedILi17ELi2ELi4ENS5_IJNS4_1CILi2EEENSA_ILi1EEESC_EEEEENS5_IJNSA_ILi64EEENSA_ILi128EEESF_EEENS_12float_e4m3_tENS5_IJlSC_lEEESI_SJ_NS4_8TiledMMAINS4_8MMA_AtomIJNS4_10MMA_TraitsINS4_19SM100_MMA_F8F6F4_SSEJSI_SI_fSF_SG_NS4_17integral_constantINS4_4UMMA5MajorELSQ_0EEESR_NSO_INSP_7ScaleInELSS_0EEEST_EEEEEENS4_6LayoutINS5_IJSC_SC_SC_EEENS5_IJNSA_ILi0EEESY_SY_EEEEENS5_IJNS4_10UnderscoreES11_S11_EEEEENS4_13SM90_TMA_LOADENS4_14ComposedLayoutINS4_7SwizzleILi2ELi4ELi3EEENS4_18smem_ptr_flag_bitsILi8EEENSW_INS5_IJNSA_ILi8EEESF_EEENS5_IJSF_SC_EEEEEEEvNS4_8identityENS4_23SM90_TMA_LOAD_MULTICASTES1E_vS1F_EENS_8epilogue10collective18CollectiveEpilogueINS1I_23Sm100TmaWarpSpecializedILi2ELi2ELi32ELb0ELb0EEEJSH_NS5_IJNSW_ISF_SC_EES1N_EEESI_SJ_SI_SJ_NS1I_6fusion15FusionCallbacksIS1M_NS1P_17LinearCombinationISI_fSI_fLNS_15FloatRoundStyleE2EEESH_S1O_JEEENS4_5SM1004TMEM4LOAD26SM100_TMEM_LOAD_16dp32b32xES14_S1E_NS4_39AutoVectorizingCopyWithAssumedAlignmentILi128EEENS4_14SM90_TMA_STOREES1E_S20_S20_EEEvvEEEEvNT_6ParamsE:
	.zero		2944


//--------------------- SYMBOLS --------------------------

	.type		.nv.reservedSmem.offset0,@object
	.size		.nv.reservedSmem.offset0,0x4
	.type		.nv.reservedSmem.cap,@object
	.size		.nv.reservedSmem.cap,0x4
	.type		__assertfail,@function
